// auto-generated by cutlass_sweep.conv — config: {"arch": "sm_90", "cluster_m": 1, "cluster_n": 1, "conv_kind": "dgrad", "dtype": "bf16", "ndim": 2, "tile_k": 64, "tile_m": 128, "tile_n": 64}
#include "cutlass/cutlass.h"
#include "cute/tensor.hpp"
#include "cutlass/kernel_hardware_info.hpp"
#include "cutlass/conv/convolution.h"
#include "cutlass/conv/dispatch_policy.hpp"
#include "cutlass/conv/collective/collective_builder.hpp"
#include "cutlass/conv/kernel/conv_universal.hpp"
#include "cutlass/conv/device/conv_universal_adapter.hpp"
#include "cutlass/epilogue/collective/collective_builder.hpp"

using namespace cute;
using Elem = cutlass::bfloat16_t;
using Acc  = float;
using LayoutAB = cutlass::layout::TensorNHWC;
using LayoutC  = cutlass::layout::TensorNHWC;
constexpr auto ConvOp = cutlass::conv::Operator::kDgrad;
using TileShape    = Shape<_128, _64, Shape<_64>>;
using ClusterShape = Shape<_1, _1, _1>;

using CollectiveEpilogue = typename cutlass::epilogue::collective::CollectiveBuilder<
    cutlass::arch::Sm90, cutlass::arch::OpClassTensorOp,
    TileShape, ClusterShape,
    cutlass::epilogue::collective::EpilogueTileAuto,
    Acc, Acc,
    Elem, LayoutC, 128 / cutlass::sizeof_bits<Elem>::value,
    Elem, LayoutC, 128 / cutlass::sizeof_bits<Elem>::value,
    cutlass::epilogue::collective::EpilogueScheduleAuto
  >::CollectiveOp;

using CollectiveMainloop = typename cutlass::conv::collective::CollectiveBuilder<
    cutlass::arch::Sm90, cutlass::arch::OpClassTensorOp, ConvOp,
    Elem, LayoutAB, 128 / cutlass::sizeof_bits<Elem>::value,
    Elem, LayoutAB, 128 / cutlass::sizeof_bits<Elem>::value,
    Acc,
    TileShape, ClusterShape,
    cutlass::conv::collective::StageCountAutoCarveout<
        static_cast<int>(sizeof(typename CollectiveEpilogue::SharedStorage))>,
    cutlass::conv::collective::KernelScheduleAuto
  >::CollectiveOp;

using ProblemShape = cutlass::conv::ConvProblemShape<
    ConvOp, CollectiveMainloop::DispatchPolicy::NumSpatialDimensions>;
using ConvKernel = cutlass::conv::kernel::ConvUniversal<
    ProblemShape, CollectiveMainloop, CollectiveEpilogue>;
using Conv = cutlass::conv::device::ConvUniversalAdapter<ConvKernel>;

auto* _anchor = &cutlass::device_kernel<ConvKernel>;


// ===== COMPILED SASS (sm_90a) =====

	.target	sm_90a

	.elftype	@"ET_EXEC"


//--------------------- .note.nv.tkinfo           --------------------------
	.section	.note.nv.tkinfo,"",@"SHT_NOTE"
	.sectionflags	@"SHF_NOTE_NV_TKINFO"
	.tkinfo
        /*0018*/ 	.word	0x00000002
        /*0030*/ 	.string	""
        /*0030*/ 	.string	"ptxas"
        /*0030*/ 	.string	"Cuda compilation tools, release 13.0, V13.0.88"
        /*0030*/ 	.string	"Build cuda_13.0.r13.0/compiler.36424714_0"
        /*0030*/ 	.string	"-arch sm_90a -m 64 "



//--------------------- .note.nv.cuinfo           --------------------------
	.section	.note.nv.cuinfo,"",@"SHT_NOTE"
	.sectionflags	@"SHF_NOTE_NV_CUINFO"
        /*0018*/ 	.short	0x0002
        /*001a*/ 	.short	0x005a
        /*001c*/ 	.short	0x0082
	.zero		2


//--------------------- .nv.info                  --------------------------
	.section	.nv.info,"",@"SHT_CUDA_INFO"
	.align	4


	//----- nvinfo : EIATTR_REGCOUNT
	.align		4
        /*0000*/ 	.byte	0x04, 0x2f
        /*0002*/ 	.short	(.L_12 - .L_11)
	.align		4
.L_11:
        /*0004*/ 	.word	index@(_ZN7cutlass13device_kernelINS_4conv6kernel13ConvUniversalINS1_16ConvProblemShapeILNS1_8OperatorE1ELi2EEENS1_10collective14CollectiveConvINS1_46MainloopSm90TmaGmmaWarpSpecializedImplicitGemmILS5_1ELi9ELi2EN4cute5tupleIJNSA_1CILi1EEESD_SD_EEENS1_36KernelImplicitTmaWarpSpecializedSm90ELi1EEENSB_IJNSC_ILi128EEENSC_ILi64EEENSB_IJSI_EEEEEENS_10bfloat16_tESL_NSA_8TiledMMAINSA_8MMA_AtomIJNSA_4SM904GMMA27MMA_64x64x16_F32BF16BF16_SSILNSP_5MajorE0ELSR_1ELNSP_7ScaleInE1ELSS_1EEEEEENSA_6LayoutISE_NSB_IJNSC_ILi0EEESW_SW_EEEEENSB_IJNSA_10UnderscoreESZ_SZ_EEEEENS7_6detail26Sm90ImplicitGemmTileTraitsINSA_20SM90_TMA_LOAD_IM2COLENSA_14ComposedLayoutINSA_7SwizzleILi3ELi4ELi3EEENSA_18smem_ptr_flag_bitsILi16EEENSV_INSB_IJNSB_IJNSC_ILi8EEENSC_ILi16EEEEEENSB_IJSI_SD_EEENSB_IJSD_NSC_ILi9EEEEEEEEENSB_IJNSB_IJSI_NSC_ILi512EEEEEENSB_IJSD_SW_EEENSB_IJSW_NSC_ILi8192EEEEEEEEEEEEEvEENS13_INSA_13SM90_TMA_LOADENS15_IS17_S19_NSV_INSB_IJS1D_NSB_IJS1A_S1A_EEES1F_EEENSB_IJS1J_S1I_NSB_IJSW_NSC_ILi4096EEEEEEEEEEEEEvEEEENS_8epilogue10collective6detail29Sm90TmaWarpSpecializedAdapterINS21_15DefaultEpilogueISL_NSB_IJNSB_IJlllEEESD_SW_EEES26_NS20_6thread17LinearCombinationISL_Li1EffLNS27_9ScaleType4KindE0ELNS_15FloatRoundStyleE2ESL_EENS_4gemm15EpilogueDefaultEEEEEvvEEEEvNT_6ParamsE)
        /*0008*/ 	.word	0x0000005a


	//----- nvinfo : EIATTR_FRAME_SIZE
	.align		4
.L_12:
        /*000c*/ 	.byte	0x04, 0x11
        /*000e*/ 	.short	(.L_14 - .L_13)
	.align		4
.L_13:
        /*0010*/ 	.word	index@(_ZN7cutlass13device_kernelINS_4conv6kernel13ConvUniversalINS1_16ConvProblemShapeILNS1_8OperatorE1ELi2EEENS1_10collective14CollectiveConvINS1_46MainloopSm90TmaGmmaWarpSpecializedImplicitGemmILS5_1ELi9ELi2EN4cute5tupleIJNSA_1CILi1EEESD_SD_EEENS1_36KernelImplicitTmaWarpSpecializedSm90ELi1EEENSB_IJNSC_ILi128EEENSC_ILi64EEENSB_IJSI_EEEEEENS_10bfloat16_tESL_NSA_8TiledMMAINSA_8MMA_AtomIJNSA_4SM904GMMA27MMA_64x64x16_F32BF16BF16_SSILNSP_5MajorE0ELSR_1ELNSP_7ScaleInE1ELSS_1EEEEEENSA_6LayoutISE_NSB_IJNSC_ILi0EEESW_SW_EEEEENSB_IJNSA_10UnderscoreESZ_SZ_EEEEENS7_6detail26Sm90ImplicitGemmTileTraitsINSA_20SM90_TMA_LOAD_IM2COLENSA_14ComposedLayoutINSA_7SwizzleILi3ELi4ELi3EEENSA_18smem_ptr_flag_bitsILi16EEENSV_INSB_IJNSB_IJNSC_ILi8EEENSC_ILi16EEEEEENSB_IJSI_SD_EEENSB_IJSD_NSC_ILi9EEEEEEEEENSB_IJNSB_IJSI_NSC_ILi512EEEEEENSB_IJSD_SW_EEENSB_IJSW_NSC_ILi8192EEEEEEEEEEEEEvEENS13_INSA_13SM90_TMA_LOADENS15_IS17_S19_NSV_INSB_IJS1D_NSB_IJS1A_S1A_EEES1F_EEENSB_IJS1J_S1I_NSB_IJSW_NSC_ILi4096EEEEEEEEEEEEEvEEEENS_8epilogue10collective6detail29Sm90TmaWarpSpecializedAdapterINS21_15DefaultEpilogueISL_NSB_IJNSB_IJlllEEESD_SW_EEES26_NS20_6thread17LinearCombinationISL_Li1EffLNS27_9ScaleType4KindE0ELNS_15FloatRoundStyleE2ESL_EENS_4gemm15EpilogueDefaultEEEEEvvEEEEvNT_6ParamsE)
        /*0014*/ 	.word	0x00000000


	//----- nvinfo : EIATTR_MIN_STACK_SIZE
	.align		4
.L_14:
        /*0018*/ 	.byte	0x04, 0x12
        /*001a*/ 	.short	(.L_16 - .L_15)
	.align		4
.L_15:
        /*001c*/ 	.word	index@(_ZN7cutlass13device_kernelINS_4conv6kernel13ConvUniversalINS1_16ConvProblemShapeILNS1_8OperatorE1ELi2EEENS1_10collective14CollectiveConvINS1_46MainloopSm90TmaGmmaWarpSpecializedImplicitGemmILS5_1ELi9ELi2EN4cute5tupleIJNSA_1CILi1EEESD_SD_EEENS1_36KernelImplicitTmaWarpSpecializedSm90ELi1EEENSB_IJNSC_ILi128EEENSC_ILi64EEENSB_IJSI_EEEEEENS_10bfloat16_tESL_NSA_8TiledMMAINSA_8MMA_AtomIJNSA_4SM904GMMA27MMA_64x64x16_F32BF16BF16_SSILNSP_5MajorE0ELSR_1ELNSP_7ScaleInE1ELSS_1EEEEEENSA_6LayoutISE_NSB_IJNSC_ILi0EEESW_SW_EEEEENSB_IJNSA_10UnderscoreESZ_SZ_EEEEENS7_6detail26Sm90ImplicitGemmTileTraitsINSA_20SM90_TMA_LOAD_IM2COLENSA_14ComposedLayoutINSA_7SwizzleILi3ELi4ELi3EEENSA_18smem_ptr_flag_bitsILi16EEENSV_INSB_IJNSB_IJNSC_ILi8EEENSC_ILi16EEEEEENSB_IJSI_SD_EEENSB_IJSD_NSC_ILi9EEEEEEEEENSB_IJNSB_IJSI_NSC_ILi512EEEEEENSB_IJSD_SW_EEENSB_IJSW_NSC_ILi8192EEEEEEEEEEEEEvEENS13_INSA_13SM90_TMA_LOADENS15_IS17_S19_NSV_INSB_IJS1D_NSB_IJS1A_S1A_EEES1F_EEENSB_IJS1J_S1I_NSB_IJSW_NSC_ILi4096EEEEEEEEEEEEEvEEEENS_8epilogue10collective6detail29Sm90TmaWarpSpecializedAdapterINS21_15DefaultEpilogueISL_NSB_IJNSB_IJlllEEESD_SW_EEES26_NS20_6thread17LinearCombinationISL_Li1EffLNS27_9ScaleType4KindE0ELNS_15FloatRoundStyleE2ESL_EENS_4gemm15EpilogueDefaultEEEEEvvEEEEvNT_6ParamsE)
        /*0020*/ 	.word	0x00000000
.L_16:


//--------------------- .nv.compat                --------------------------
	.section	.nv.compat,"",@"SHT_CUDA_COMPAT_INFO"
	.align	4
        /*0000*/ 	.byte	0x02, 0x09, 0x01, 0x00, 0x02, 0x02, 0x04, 0x00, 0x02, 0x05, 0x05, 0x00, 0x03, 0x07, 0x01, 0x01
        /*0010*/ 	.byte	0x02, 0x03, 0x01, 0x00, 0x02, 0x06, 0x01, 0x00, 0x04, 0x0b, 0x08, 0x00, 0x00, 0x00, 0x00, 0x00
        /*0020*/ 	.byte	0x00, 0x00, 0x00, 0x00


//--------------------- .nv.info._ZN7cutlass13device_kernelINS_4conv6kernel13ConvUniversalINS1_16ConvProblemShapeILNS1_8OperatorE1ELi2EEENS1_10collective14CollectiveConvINS1_46MainloopSm90TmaGmmaWarpSpecializedImplicitGemmILS5_1ELi9ELi2EN4cute5tupleIJNSA_1CILi1EEESD_SD_EEENS1_36KernelImplicitTmaWarpSpecializedSm90ELi1EEENSB_IJNSC_ILi128EEENSC_ILi64EEENSB_IJSI_EEEEEENS_10bfloat16_tESL_NSA_8TiledMMAINSA_8MMA_AtomIJNSA_4SM904GMMA27MMA_64x64x16_F32BF16BF16_SSILNSP_5MajorE0ELSR_1ELNSP_7ScaleInE1ELSS_1EEEEEENSA_6LayoutISE_NSB_IJNSC_ILi0EEESW_SW_EEEEENSB_IJNSA_10UnderscoreESZ_SZ_EEEEENS7_6detail26Sm90ImplicitGemmTileTraitsINSA_20SM90_TMA_LOAD_IM2COLENSA_14ComposedLayoutINSA_7SwizzleILi3ELi4ELi3EEENSA_18smem_ptr_flag_bitsILi16EEENSV_INSB_IJNSB_IJNSC_ILi8EEENSC_ILi16EEEEEENSB_IJSI_SD_EEENSB_IJSD_NSC_ILi9EEEEEEEEENSB_IJNSB_IJSI_NSC_ILi512EEEEEENSB_IJSD_SW_EEENSB_IJSW_NSC_ILi8192EEEEEEEEEEEEEvEENS13_INSA_13SM90_TMA_LOADENS15_IS17_S19_NSV_INSB_IJS1D_NSB_IJS1A_S1A_EEES1F_EEENSB_IJS1J_S1I_NSB_IJSW_NSC_ILi4096EEEEEEEEEEEEEvEEEENS_8epilogue10collective6detail29Sm90TmaWarpSpecializedAdapterINS21_15DefaultEpilogueISL_NSB_IJNSB_IJlllEEESD_SW_EEES26_NS20_6thread17LinearCombinationISL_Li1EffLNS27_9ScaleType4KindE0ELNS_15FloatRoundStyleE2ESL_EENS_4gemm15EpilogueDefaultEEEEEvvEEEEvNT_6ParamsE --------------------------
	.section	.nv.info._ZN7cutlass13device_kernelINS_4conv6kernel13ConvUniversalINS1_16ConvProblemShapeILNS1_8OperatorE1ELi2EEENS1_10collective14CollectiveConvINS1_46MainloopSm90TmaGmmaWarpSpecializedImplicitGemmILS5_1ELi9ELi2EN4cute5tupleIJNSA_1CILi1EEESD_SD_EEENS1_36KernelImplicitTmaWarpSpecializedSm90ELi1EEENSB_IJNSC_ILi128EEENSC_ILi64EEENSB_IJSI_EEEEEENS_10bfloat16_tESL_NSA_8TiledMMAINSA_8MMA_AtomIJNSA_4SM904GMMA27MMA_64x64x16_F32BF16BF16_SSILNSP_5MajorE0ELSR_1ELNSP_7ScaleInE1ELSS_1EEEEEENSA_6LayoutISE_NSB_IJNSC_ILi0EEESW_SW_EEEEENSB_IJNSA_10UnderscoreESZ_SZ_EEEEENS7_6detail26Sm90ImplicitGemmTileTraitsINSA_20SM90_TMA_LOAD_IM2COLENSA_14ComposedLayoutINSA_7SwizzleILi3ELi4ELi3EEENSA_18smem_ptr_flag_bitsILi16EEENSV_INSB_IJNSB_IJNSC_ILi8EEENSC_ILi16EEEEEENSB_IJSI_SD_EEENSB_IJSD_NSC_ILi9EEEEEEEEENSB_IJNSB_IJSI_NSC_ILi512EEEEEENSB_IJSD_SW_EEENSB_IJSW_NSC_ILi8192EEEEEEEEEEEEEvEENS13_INSA_13SM90_TMA_LOADENS15_IS17_S19_NSV_INSB_IJS1D_NSB_IJS1A_S1A_EEES1F_EEENSB_IJS1J_S1I_NSB_IJSW_NSC_ILi4096EEEEEEEEEEEEEvEEEENS_8epilogue10collective6detail29Sm90TmaWarpSpecializedAdapterINS21_15DefaultEpilogueISL_NSB_IJNSB_IJlllEEESD_SW_EEES26_NS20_6thread17LinearCombinationISL_Li1EffLNS27_9ScaleType4KindE0ELNS_15FloatRoundStyleE2ESL_EENS_4gemm15EpilogueDefaultEEEEEvvEEEEvNT_6ParamsE,"",@"SHT_CUDA_INFO"
	.sectionflags	@""
	.align	4


	//----- nvinfo : EIATTR_CUDA_API_VERSION
	.align		4
        /*0000*/ 	.byte	0x04, 0x37
        /*0002*/ 	.short	(.L_18 - .L_17)
.L_17:
        /*0004*/ 	.word	0x00000082


	//----- nvinfo : EIATTR_KPARAM_INFO
	.align		4
.L_18:
        /*0008*/ 	.byte	0x04, 0x17
        /*000a*/ 	.short	(.L_20 - .L_19)
.L_19:
        /*000c*/ 	.word	0x00000000
        /*0010*/ 	.short	0x0000
        /*0012*/ 	.short	0x0070
        /*0014*/ 	.byte	0x00, 0xf0, 0x01, 0x0e


	//----- nvinfo : EIATTR_SPARSE_MMA_MASK
	.align		4
.L_20:
        /*0018*/ 	.byte	0x03, 0x50
        /*001a*/ 	.short	0x0000


	//----- nvinfo : EIATTR_MAXREG_COUNT
	.align		4
        /*001c*/ 	.byte	0x03, 0x1b
        /*001e*/ 	.short	0x00ff


	//----- nvinfo : EIATTR_NUM_BARRIERS
	.align		4
        /*0020*/ 	.byte	0x02, 0x4c
        /*0022*/ 	.byte	0x01
	.zero		1


	//----- nvinfo : EIATTR_MERCURY_ISA_VERSION
	.align		4
        /*0024*/ 	.byte	0x03, 0x5f
        /*0026*/ 	.short	0x0101


	//----- nvinfo : EIATTR_COOP_GROUP_MASK_REGIDS
	.align		4
        /*0028*/ 	.byte	0x04, 0x29
        /*002a*/ 	.short	(.L_22 - .L_21)


	//   ....[0]....
.L_21:
        /*002c*/ 	.word	0xffffffff


	//   ....[1]....
        /*0030*/ 	.word	0xffffffff


	//   ....[2]....
        /*0034*/ 	.word	0xffffffff


	//----- nvinfo : EIATTR_COOP_GROUP_INSTR_OFFSETS
	.align		4
.L_22:
        /*0038*/ 	.byte	0x04, 0x28
        /*003a*/ 	.short	(.L_24 - .L_23)


	//   ....[0]....
.L_23:
        /*003c*/ 	.word	0x00000060


	//   ....[1]....
        /*0040*/ 	.word	0x00000070


	//   ....[2]....
        /*0044*/ 	.word	0x00000130


	//----- nvinfo : EIATTR_MBARRIER_INSTR_OFFSETS
	.align		4
.L_24:
        /*0048*/ 	.byte	0x04, 0x39
        /*004a*/ 	.short	(.L_26 - .L_25)


	//   ....[0]....
.L_25:
        /*004c*/ 	.word	0x00000270
        /*0050*/ 	.word	0x000000ff
        /*0054*/ 	.word	0x00036000
        /*0058*/ 	.short	0x0100
        /*005a*/ 	.byte	0x08
	.zero		1


	//   ....[1]....
        /*005c*/ 	.word	0x00000280
        /*0060*/ 	.word	0x000000ff
        /*0064*/ 	.word	0x00036048
        /*0068*/ 	.short	0x0100
        /*006a*/ 	.byte	0x08
	.zero		1


	//   ....[2]....
        /*006c*/ 	.word	0x00000290
        /*0070*/ 	.word	0x000000ff
        /*0074*/ 	.word	0x00036008
        /*0078*/ 	.short	0x0100
        /*007a*/ 	.byte	0x08
	.zero		1


	//   ....[3]....
        /*007c*/ 	.word	0x000002a0
        /*0080*/ 	.word	0x000000ff
        /*0084*/ 	.word	0x00036050
        /*0088*/ 	.short	0x0100
        /*008a*/ 	.byte	0x08
	.zero		1


	//   ....[4]....
        /*008c*/ 	.word	0x000002b0
        /*0090*/ 	.word	0x000000ff
        /*0094*/ 	.word	0x00036010
        /*0098*/ 	.short	0x0100
        /*009a*/ 	.byte	0x08
	.zero		1


	//   ....[5]....
        /*009c*/ 	.word	0x000002c0
        /*00a0*/ 	.word	0x000000ff
        /*00a4*/ 	.word	0x00036058
        /*00a8*/ 	.short	0x0100
        /*00aa*/ 	.byte	0x08
	.zero		1


	//   ....[6]....
        /*00ac*/ 	.word	0x000002d0
        /*00b0*/ 	.word	0x000000ff
        /*00b4*/ 	.word	0x00036018
        /*00b8*/ 	.short	0x0100
        /*00ba*/ 	.byte	0x08
	.zero		1


	//   ....[7]....
        /*00bc*/ 	.word	0x000002e0
        /*00c0*/ 	.word	0x000000ff
        /*00c4*/ 	.word	0x00036060
        /*00c8*/ 	.short	0x0100
        /*00ca*/ 	.byte	0x08
	.zero		1


	//   ....[8]....
        /*00cc*/ 	.word	0x000002f0
        /*00d0*/ 	.word	0x000000ff
        /*00d4*/ 	.word	0x00036020
        /*00d8*/ 	.short	0x0100
        /*00da*/ 	.byte	0x08
	.zero		1


	//   ....[9]....
        /*00dc*/ 	.word	0x00000300
        /*00e0*/ 	.word	0x000000ff
        /*00e4*/ 	.word	0x00036068
        /*00e8*/ 	.short	0x0100
        /*00ea*/ 	.byte	0x08
	.zero		1


	//   ....[10]....
        /*00ec*/ 	.word	0x00000310
        /*00f0*/ 	.word	0x000000ff
        /*00f4*/ 	.word	0x00036028
        /*00f8*/ 	.short	0x0100
        /*00fa*/ 	.byte	0x08
	.zero		1


	//   ....[11]....
        /*00fc*/ 	.word	0x00000320
        /*0100*/ 	.word	0x000000ff
        /*0104*/ 	.word	0x00036070
        /*0108*/ 	.short	0x0100
        /*010a*/ 	.byte	0x08
	.zero		1


	//   ....[12]....
        /*010c*/ 	.word	0x00000330
        /*0110*/ 	.word	0x000000ff
        /*0114*/ 	.word	0x00036030
        /*0118*/ 	.short	0x0100
        /*011a*/ 	.byte	0x08
	.zero		1


	//   ....[13]....
        /*011c*/ 	.word	0x00000340
        /*0120*/ 	.word	0x000000ff
        /*0124*/ 	.word	0x00036078
        /*0128*/ 	.short	0x0100
        /*012a*/ 	.byte	0x08
	.zero		1


	//   ....[14]....
        /*012c*/ 	.word	0x00000350
        /*0130*/ 	.word	0x000000ff
        /*0134*/ 	.word	0x00036038
        /*0138*/ 	.short	0x0100
        /*013a*/ 	.byte	0x08
	.zero		1


	//   ....[15]....
        /*013c*/ 	.word	0x00000360
        /*0140*/ 	.word	0x000000ff
        /*0144*/ 	.word	0x00036080
        /*0148*/ 	.short	0x0100
        /*014a*/ 	.byte	0x08
	.zero		1


	//   ....[16]....
        /*014c*/ 	.word	0x00000370
        /*0150*/ 	.word	0x000000ff
        /*0154*/ 	.word	0x00036040
        /*0158*/ 	.short	0x0100
        /*015a*/ 	.byte	0x08
	.zero		1


	//   ....[17]....
        /*015c*/ 	.word	0x00000380
        /*0160*/ 	.word	0x000000ff
        /*0164*/ 	.word	0x00036088
        /*0168*/ 	.short	0x0100
        /*016a*/ 	.byte	0x08
	.zero		1


	//   ....[18]....
        /*016c*/ 	.word	0x00000a30
        /*0170*/ 	.word	0x00000005
        /*0174*/ 	.word	0x00036000
        /*0178*/ 	.short	0x010a
        /*017a*/ 	.byte	0x3f
	.zero		1


	//   ....[19]....
        /*017c*/ 	.word	0x00000eb0
        /*0180*/ 	.word	0x00000006
        /*0184*/ 	.word	0x00036000
        /*0188*/ 	.short	0x010a
        /*018a*/ 	.byte	0x3f
	.zero		1


	//   ....[20]....
        /*018c*/ 	.word	0x000011d0
        /*0190*/ 	.word	0x000000ff
        /*0194*/ 	.word	0x00000000
        /*0198*/ 	.short	0x0101
        /*019a*/ 	.byte	0x08
	.zero		1


	//   ....[21]....
        /*019c*/ 	.word	0x000013c0
        /*01a0*/ 	.word	0x00000003
        /*01a4*/ 	.word	0x00000000
        /*01a8*/ 	.short	0x0101
        /*01aa*/ 	.byte	0x3f
	.zero		1


	//   ....[22]....
        /*01ac*/ 	.word	0x000061c0
        /*01b0*/ 	.word	0x0000000c
        /*01b4*/ 	.word	0x00036048
        /*01b8*/ 	.short	0x010a
        /*01ba*/ 	.byte	0x3f
	.zero		1


	//   ....[23]....
        /*01bc*/ 	.word	0x00006870
        /*01c0*/ 	.word	0x00000004
        /*01c4*/ 	.word	0x00000000
        /*01c8*/ 	.short	0x010a
        /*01ca*/ 	.byte	0x3f
	.zero		1


	//   ....[24]....
        /*01cc*/ 	.word	0x00006920
        /*01d0*/ 	.word	0x00000000
        /*01d4*/ 	.word	0x00000000
        /*01d8*/ 	.short	0x010a
        /*01da*/ 	.byte	0x3f
	.zero		1


	//   ....[25]....
        /*01dc*/ 	.word	0x000069d0
        /*01e0*/ 	.word	0x00000000
        /*01e4*/ 	.word	0x00000000
        /*01e8*/ 	.short	0x010a
        /*01ea*/ 	.byte	0x3f
	.zero		1


	//   ....[26]....
        /*01ec*/ 	.word	0x00006a80
        /*01f0*/ 	.word	0x00000000
        /*01f4*/ 	.word	0x00000000
        /*01f8*/ 	.short	0x010a
        /*01fa*/ 	.byte	0x3f
	.zero		1


	//   ....[27]....
        /*01fc*/ 	.word	0x00006b30
        /*0200*/ 	.word	0x00000000
        /*0204*/ 	.word	0x00000000
        /*0208*/ 	.short	0x010a
        /*020a*/ 	.byte	0x3f
	.zero		1


	//   ....[28]....
        /*020c*/ 	.word	0x00006be0
        /*0210*/ 	.word	0x00000000
        /*0214*/ 	.word	0x00000000
        /*0218*/ 	.short	0x010a
        /*021a*/ 	.byte	0x3f
	.zero		1


	//   ....[29]....
        /*021c*/ 	.word	0x00006c90
        /*0220*/ 	.word	0x00000000
        /*0224*/ 	.word	0x00000000
        /*0228*/ 	.short	0x010a
        /*022a*/ 	.byte	0x3f
	.zero		1


	//   ....[30]....
        /*022c*/ 	.word	0x00006d40
        /*0230*/ 	.word	0x00000000
        /*0234*/ 	.word	0x00000000
        /*0238*/ 	.short	0x010a
        /*023a*/ 	.byte	0x3f
	.zero		1


	//   ....[31]....
        /*023c*/ 	.word	0x00006df0
        /*0240*/ 	.word	0x00000003
        /*0244*/ 	.word	0x00000000
        /*0248*/ 	.short	0x010a
        /*024a*/ 	.byte	0x3f
	.zero		1


	//----- nvinfo : EIATTR_NUM_MBARRIERS
	.align		4
.L_26:
        /*024c*/ 	.byte	0x03, 0x38
        /*024e*/ 	.short	0x0012


	//----- nvinfo : EIATTR_EXIT_INSTR_OFFSETS
	.align		4
        /*0250*/ 	.byte	0x04, 0x1c
        /*0252*/ 	.short	(.L_28 - .L_27)


	//   ....[0]....
.L_27:
        /*0254*/ 	.word	0x00000760


	//   ....[1]....
        /*0258*/ 	.word	0x00001510


	//   ....[2]....
        /*025c*/ 	.word	0x000048e0


	//   ....[3]....
        /*0260*/ 	.word	0x00004910


	//   ....[4]....
        /*0264*/ 	.word	0x00005f70


	//   ....[5]....
        /*0268*/ 	.word	0x00005fa0


	//   ....[6]....
        /*026c*/ 	.word	0x00005fc0


	//   ....[7]....
        /*0270*/ 	.word	0x00006760


	//   ....[8]....
        /*0274*/ 	.word	0x00006e20


	//----- nvinfo : EIATTR_MAX_THREADS
	.align		4
.L_28:
        /*0278*/ 	.byte	0x04, 0x05
        /*027a*/ 	.short	(.L_30 - .L_29)
.L_29:
        /*027c*/ 	.word	0x00000100
        /*0280*/ 	.word	0x00000001
        /*0284*/ 	.word	0x00000001


	//----- nvinfo : EIATTR_CRS_STACK_SIZE
	.align		4
.L_30:
        /*0288*/ 	.byte	0x04, 0x1e
        /*028a*/ 	.short	(.L_32 - .L_31)
.L_31:
        /*028c*/ 	.word	0x00000000


	//----- nvinfo : EIATTR_CBANK_PARAM_SIZE
	.align		4
.L_32:
        /*0290*/ 	.byte	0x03, 0x19
        /*0292*/ 	.short	0x03f0


	//----- nvinfo : EIATTR_PARAM_CBANK
	.align		4
        /*0294*/ 	.byte	0x04, 0x0a
        /*0296*/ 	.short	(.L_34 - .L_33)
	.align		4
.L_33:
        /*0298*/ 	.word	index@(.nv.constant0._ZN7cutlass13device_kernelINS_4conv6kernel13ConvUniversalINS1_16ConvProblemShapeILNS1_8OperatorE1ELi2EEENS1_10collective14CollectiveConvINS1_46MainloopSm90TmaGmmaWarpSpecializedImplicitGemmILS5_1ELi9ELi2EN4cute5tupleIJNSA_1CILi1EEESD_SD_EEENS1_36KernelImplicitTmaWarpSpecializedSm90ELi1EEENSB_IJNSC_ILi128EEENSC_ILi64EEENSB_IJSI_EEEEEENS_10bfloat16_tESL_NSA_8TiledMMAINSA_8MMA_AtomIJNSA_4SM904GMMA27MMA_64x64x16_F32BF16BF16_SSILNSP_5MajorE0ELSR_1ELNSP_7ScaleInE1ELSS_1EEEEEENSA_6LayoutISE_NSB_IJNSC_ILi0EEESW_SW_EEEEENSB_IJNSA_10UnderscoreESZ_SZ_EEEEENS7_6detail26Sm90ImplicitGemmTileTraitsINSA_20SM90_TMA_LOAD_IM2COLENSA_14ComposedLayoutINSA_7SwizzleILi3ELi4ELi3EEENSA_18smem_ptr_flag_bitsILi16EEENSV_INSB_IJNSB_IJNSC_ILi8EEENSC_ILi16EEEEEENSB_IJSI_SD_EEENSB_IJSD_NSC_ILi9EEEEEEEEENSB_IJNSB_IJSI_NSC_ILi512EEEEEENSB_IJSD_SW_EEENSB_IJSW_NSC_ILi8192EEEEEEEEEEEEEvEENS13_INSA_13SM90_TMA_LOADENS15_IS17_S19_NSV_INSB_IJS1D_NSB_IJS1A_S1A_EEES1F_EEENSB_IJS1J_S1I_NSB_IJSW_NSC_ILi4096EEEEEEEEEEEEEvEEEENS_8epilogue10collective6detail29Sm90TmaWarpSpecializedAdapterINS21_15DefaultEpilogueISL_NSB_IJNSB_IJlllEEESD_SW_EEES26_NS20_6thread17LinearCombinationISL_Li1EffLNS27_9ScaleType4KindE0ELNS_15FloatRoundStyleE2ESL_EENS_4gemm15EpilogueDefaultEEEEEvvEEEEvNT_6ParamsE)
        /*029c*/ 	.short	0x0210
        /*029e*/ 	.short	0x03f0


	//----- nvinfo : EIATTR_SW_WAR
	.align		4
.L_34:
        /*02a0*/ 	.byte	0x04, 0x36
        /*02a2*/ 	.short	(.L_36 - .L_35)
.L_35:
        /*02a4*/ 	.word	0x00000008
.L_36:


//--------------------- .nv.callgraph             --------------------------
	.section	.nv.callgraph,"",@"SHT_CUDA_CALLGRAPH"
	.align	4
	.sectionentsize	8
	.align		4
        /*0000*/ 	.word	0x00000000
	.align		4
        /*0004*/ 	.word	0xffffffff
	.align		4
        /*0008*/ 	.word	0x00000000
	.align		4
        /*000c*/ 	.word	0xfffffffe
	.align		4
        /*0010*/ 	.word	0x00000000
	.align		4
        /*0014*/ 	.word	0xfffffffd
	.align		4
        /*0018*/ 	.word	0x00000000
	.align		4
        /*001c*/ 	.word	0xfffffffc


//--------------------- .nv.constant4             --------------------------
	.section	.nv.constant4,"a",@progbits
	.align	8
	.align		8
.nv.constant4:
        /*0000*/ 	.dword	_ZN39_INTERNAL_359a176e_4_k_cu_c76c2cc5_27894cuda3std3__45__cpo5beginE
	.align		8
        /*0008*/ 	.dword	_ZN39_INTERNAL_359a176e_4_k_cu_c76c2cc5_27894cuda3std3__45__cpo3endE
	.align		8
        /*0010*/ 	.dword	_ZN39_INTERNAL_359a176e_4_k_cu_c76c2cc5_27894cuda3std3__45__cpo6cbeginE
	.align		8
        /*0018*/ 	.dword	_ZN39_INTERNAL_359a176e_4_k_cu_c76c2cc5_27894cuda3std3__45__cpo4cendE
	.align		8
        /*0020*/ 	.dword	_ZN39_INTERNAL_359a176e_4_k_cu_c76c2cc5_27894cuda3std3__441_GLOBAL__N__359a176e_4_k_cu_c76c2cc5_27896ignoreE
	.align		8
        /*0028*/ 	.dword	_ZN39_INTERNAL_359a176e_4_k_cu_c76c2cc5_27894cuda3std3__419piecewise_constructE
	.align		8
        /*0030*/ 	.dword	_ZN39_INTERNAL_359a176e_4_k_cu_c76c2cc5_27894cuda3std3__48in_placeE
	.align		8
        /*0038*/ 	.dword	_ZN39_INTERNAL_359a176e_4_k_cu_c76c2cc5_27894cuda3std6ranges3__45__cpo4swapE
	.align		8
        /*0040*/ 	.dword	_ZN39_INTERNAL_359a176e_4_k_cu_c76c2cc5_27894cuda3std6ranges3__45__cpo9iter_moveE
	.align		8
        /*0048*/ 	.dword	_ZN39_INTERNAL_359a176e_4_k_cu_c76c2cc5_27894cute7productE
	.align		8
        /*0050*/ 	.dword	_ZN39_INTERNAL_359a176e_4_k_cu_c76c2cc5_27894cute1_E


//--------------------- .text._ZN7cutlass13device_kernelINS_4conv6kernel13ConvUniversalINS1_16ConvProblemShapeILNS1_8OperatorE1ELi2EEENS1_10collective14CollectiveConvINS1_46MainloopSm90TmaGmmaWarpSpecializedImplicitGemmILS5_1ELi9ELi2EN4cute5tupleIJNSA_1CILi1EEESD_SD_EEENS1_36KernelImplicitTmaWarpSpecializedSm90ELi1EEENSB_IJNSC_ILi128EEENSC_ILi64EEENSB_IJSI_EEEEEENS_10bfloat16_tESL_NSA_8TiledMMAINSA_8MMA_AtomIJNSA_4SM904GMMA27MMA_64x64x16_F32BF16BF16_SSILNSP_5MajorE0ELSR_1ELNSP_7ScaleInE1ELSS_1EEEEEENSA_6LayoutISE_NSB_IJNSC_ILi0EEESW_SW_EEEEENSB_IJNSA_10UnderscoreESZ_SZ_EEEEENS7_6detail26Sm90ImplicitGemmTileTraitsINSA_20SM90_TMA_LOAD_IM2COLENSA_14ComposedLayoutINSA_7SwizzleILi3ELi4ELi3EEENSA_18smem_ptr_flag_bitsILi16EEENSV_INSB_IJNSB_IJNSC_ILi8EEENSC_ILi16EEEEEENSB_IJSI_SD_EEENSB_IJSD_NSC_ILi9EEEEEEEEENSB_IJNSB_IJSI_NSC_ILi512EEEEEENSB_IJSD_SW_EEENSB_IJSW_NSC_ILi8192EEEEEEEEEEEEEvEENS13_INSA_13SM90_TMA_LOADENS15_IS17_S19_NSV_INSB_IJS1D_NSB_IJS1A_S1A_EEES1F_EEENSB_IJS1J_S1I_NSB_IJSW_NSC_ILi4096EEEEEEEEEEEEEvEEEENS_8epilogue10collective6detail29Sm90TmaWarpSpecializedAdapterINS21_15DefaultEpilogueISL_NSB_IJNSB_IJlllEEESD_SW_EEES26_NS20_6thread17LinearCombinationISL_Li1EffLNS27_9ScaleType4KindE0ELNS_15FloatRoundStyleE2ESL_EENS_4gemm15EpilogueDefaultEEEEEvvEEEEvNT_6ParamsE --------------------------
	.section	.text._ZN7cutlass13device_kernelINS_4conv6kernel13ConvUniversalINS1_16ConvProblemShapeILNS1_8OperatorE1ELi2EEENS1_10collective14CollectiveConvINS1_46MainloopSm90TmaGmmaWarpSpecializedImplicitGemmILS5_1ELi9ELi2EN4cute5tupleIJNSA_1CILi1EEESD_SD_EEENS1_36KernelImplicitTmaWarpSpecializedSm90ELi1EEENSB_IJNSC_ILi128EEENSC_ILi64EEENSB_IJSI_EEEEEENS_10bfloat16_tESL_NSA_8TiledMMAINSA_8MMA_AtomIJNSA_4SM904GMMA27MMA_64x64x16_F32BF16BF16_SSILNSP_5MajorE0ELSR_1ELNSP_7ScaleInE1ELSS_1EEEEEENSA_6LayoutISE_NSB_IJNSC_ILi0EEESW_SW_EEEEENSB_IJNSA_10UnderscoreESZ_SZ_EEEEENS7_6detail26Sm90ImplicitGemmTileTraitsINSA_20SM90_TMA_LOAD_IM2COLENSA_14ComposedLayoutINSA_7SwizzleILi3ELi4ELi3EEENSA_18smem_ptr_flag_bitsILi16EEENSV_INSB_IJNSB_IJNSC_ILi8EEENSC_ILi16EEEEEENSB_IJSI_SD_EEENSB_IJSD_NSC_ILi9EEEEEEEEENSB_IJNSB_IJSI_NSC_ILi512EEEEEENSB_IJSD_SW_EEENSB_IJSW_NSC_ILi8192EEEEEEEEEEEEEvEENS13_INSA_13SM90_TMA_LOADENS15_IS17_S19_NSV_INSB_IJS1D_NSB_IJS1A_S1A_EEES1F_EEENSB_IJS1J_S1I_NSB_IJSW_NSC_ILi4096EEEEEEEEEEEEEvEEEENS_8epilogue10collective6detail29Sm90TmaWarpSpecializedAdapterINS21_15DefaultEpilogueISL_NSB_IJNSB_IJlllEEESD_SW_EEES26_NS20_6thread17LinearCombinationISL_Li1EffLNS27_9ScaleType4KindE0ELNS_15FloatRoundStyleE2ESL_EENS_4gemm15EpilogueDefaultEEEEEvvEEEEvNT_6ParamsE,"ax",@progbits
	.align	128
.text._ZN7cutlass13device_kernelINS_4conv6kernel13ConvUniversalINS1_16ConvProblemShapeILNS1_8OperatorE1ELi2EEENS1_10collective14CollectiveConvINS1_46MainloopSm90TmaGmmaWarpSpecializedImplicitGemmILS5_1ELi9ELi2EN4cute5tupleIJNSA_1CILi1EEESD_SD_EEENS1_36KernelImplicitTmaWarpSpecializedSm90ELi1EEENSB_IJNSC_ILi128EEENSC_ILi64EEENSB_IJSI_EEEEEENS_10bfloat16_tESL_NSA_8TiledMMAINSA_8MMA_AtomIJNSA_4SM904GMMA27MMA_64x64x16_F32BF16BF16_SSILNSP_5MajorE0ELSR_1ELNSP_7ScaleInE1ELSS_1EEEEEENSA_6LayoutISE_NSB_IJNSC_ILi0EEESW_SW_EEEEENSB_IJNSA_10UnderscoreESZ_SZ_EEEEENS7_6detail26Sm90ImplicitGemmTileTraitsINSA_20SM90_TMA_LOAD_IM2COLENSA_14ComposedLayoutINSA_7SwizzleILi3ELi4ELi3EEENSA_18smem_ptr_flag_bitsILi16EEENSV_INSB_IJNSB_IJNSC_ILi8EEENSC_ILi16EEEEEENSB_IJSI_SD_EEENSB_IJSD_NSC_ILi9EEEEEEEEENSB_IJNSB_IJSI_NSC_ILi512EEEEEENSB_IJSD_SW_EEENSB_IJSW_NSC_ILi8192EEEEEEEEEEEEEvEENS13_INSA_13SM90_TMA_LOADENS15_IS17_S19_NSV_INSB_IJS1D_NSB_IJS1A_S1A_EEES1F_EEENSB_IJS1J_S1I_NSB_IJSW_NSC_ILi4096EEEEEEEEEEEEEvEEEENS_8epilogue10collective6detail29Sm90TmaWarpSpecializedAdapterINS21_15DefaultEpilogueISL_NSB_IJNSB_IJlllEEESD_SW_EEES26_NS20_6thread17LinearCombinationISL_Li1EffLNS27_9ScaleType4KindE0ELNS_15FloatRoundStyleE2ESL_EENS_4gemm15EpilogueDefaultEEEEEvvEEEEvNT_6ParamsE:
        .type           _ZN7cutlass13device_kernelINS_4conv6kernel13ConvUniversalINS1_16ConvProblemShapeILNS1_8OperatorE1ELi2EEENS1_10collective14CollectiveConvINS1_46MainloopSm90TmaGmmaWarpSpecializedImplicitGemmILS5_1ELi9ELi2EN4cute5tupleIJNSA_1CILi1EEESD_SD_EEENS1_36KernelImplicitTmaWarpSpecializedSm90ELi1EEENSB_IJNSC_ILi128EEENSC_ILi64EEENSB_IJSI_EEEEEENS_10bfloat16_tESL_NSA_8TiledMMAINSA_8MMA_AtomIJNSA_4SM904GMMA27MMA_64x64x16_F32BF16BF16_SSILNSP_5MajorE0ELSR_1ELNSP_7ScaleInE1ELSS_1EEEEEENSA_6LayoutISE_NSB_IJNSC_ILi0EEESW_SW_EEEEENSB_IJNSA_10UnderscoreESZ_SZ_EEEEENS7_6detail26Sm90ImplicitGemmTileTraitsINSA_20SM90_TMA_LOAD_IM2COLENSA_14ComposedLayoutINSA_7SwizzleILi3ELi4ELi3EEENSA_18smem_ptr_flag_bitsILi16EEENSV_INSB_IJNSB_IJNSC_ILi8EEENSC_ILi16EEEEEENSB_IJSI_SD_EEENSB_IJSD_NSC_ILi9EEEEEEEEENSB_IJNSB_IJSI_NSC_ILi512EEEEEENSB_IJSD_SW_EEENSB_IJSW_NSC_ILi8192EEEEEEEEEEEEEvEENS13_INSA_13SM90_TMA_LOADENS15_IS17_S19_NSV_INSB_IJS1D_NSB_IJS1A_S1A_EEES1F_EEENSB_IJS1J_S1I_NSB_IJSW_NSC_ILi4096EEEEEEEEEEEEEvEEEENS_8epilogue10collective6detail29Sm90TmaWarpSpecializedAdapterINS21_15DefaultEpilogueISL_NSB_IJNSB_IJlllEEESD_SW_EEES26_NS20_6thread17LinearCombinationISL_Li1EffLNS27_9ScaleType4KindE0ELNS_15FloatRoundStyleE2ESL_EENS_4gemm15EpilogueDefaultEEEEEvvEEEEvNT_6ParamsE,@function
        .size           _ZN7cutlass13device_kernelINS_4conv6kernel13ConvUniversalINS1_16ConvProblemShapeILNS1_8OperatorE1ELi2EEENS1_10collective14CollectiveConvINS1_46MainloopSm90TmaGmmaWarpSpecializedImplicitGemmILS5_1ELi9ELi2EN4cute5tupleIJNSA_1CILi1EEESD_SD_EEENS1_36KernelImplicitTmaWarpSpecializedSm90ELi1EEENSB_IJNSC_ILi128EEENSC_ILi64EEENSB_IJSI_EEEEEENS_10bfloat16_tESL_NSA_8TiledMMAINSA_8MMA_AtomIJNSA_4SM904GMMA27MMA_64x64x16_F32BF16BF16_SSILNSP_5MajorE0ELSR_1ELNSP_7ScaleInE1ELSS_1EEEEEENSA_6LayoutISE_NSB_IJNSC_ILi0EEESW_SW_EEEEENSB_IJNSA_10UnderscoreESZ_SZ_EEEEENS7_6detail26Sm90ImplicitGemmTileTraitsINSA_20SM90_TMA_LOAD_IM2COLENSA_14ComposedLayoutINSA_7SwizzleILi3ELi4ELi3EEENSA_18smem_ptr_flag_bitsILi16EEENSV_INSB_IJNSB_IJNSC_ILi8EEENSC_ILi16EEEEEENSB_IJSI_SD_EEENSB_IJSD_NSC_ILi9EEEEEEEEENSB_IJNSB_IJSI_NSC_ILi512EEEEEENSB_IJSD_SW_EEENSB_IJSW_NSC_ILi8192EEEEEEEEEEEEEvEENS13_INSA_13SM90_TMA_LOADENS15_IS17_S19_NSV_INSB_IJS1D_NSB_IJS1A_S1A_EEES1F_EEENSB_IJS1J_S1I_NSB_IJSW_NSC_ILi4096EEEEEEEEEEEEEvEEEENS_8epilogue10collective6detail29Sm90TmaWarpSpecializedAdapterINS21_15DefaultEpilogueISL_NSB_IJNSB_IJlllEEESD_SW_EEES26_NS20_6thread17LinearCombinationISL_Li1EffLNS27_9ScaleType4KindE0ELNS_15FloatRoundStyleE2ESL_EENS_4gemm15EpilogueDefaultEEEEEvvEEEEvNT_6ParamsE,(.L_x_161 - _ZN7cutlass13device_kernelINS_4conv6kernel13ConvUniversalINS1_16ConvProblemShapeILNS1_8OperatorE1ELi2EEENS1_10collective14CollectiveConvINS1_46MainloopSm90TmaGmmaWarpSpecializedImplicitGemmILS5_1ELi9ELi2EN4cute5tupleIJNSA_1CILi1EEESD_SD_EEENS1_36KernelImplicitTmaWarpSpecializedSm90ELi1EEENSB_IJNSC_ILi128EEENSC_ILi64EEENSB_IJSI_EEEEEENS_10bfloat16_tESL_NSA_8TiledMMAINSA_8MMA_AtomIJNSA_4SM904GMMA27MMA_64x64x16_F32BF16BF16_SSILNSP_5MajorE0ELSR_1ELNSP_7ScaleInE1ELSS_1EEEEEENSA_6LayoutISE_NSB_IJNSC_ILi0EEESW_SW_EEEEENSB_IJNSA_10UnderscoreESZ_SZ_EEEEENS7_6detail26Sm90ImplicitGemmTileTraitsINSA_20SM90_TMA_LOAD_IM2COLENSA_14ComposedLayoutINSA_7SwizzleILi3ELi4ELi3EEENSA_18smem_ptr_flag_bitsILi16EEENSV_INSB_IJNSB_IJNSC_ILi8EEENSC_ILi16EEEEEENSB_IJSI_SD_EEENSB_IJSD_NSC_ILi9EEEEEEEEENSB_IJNSB_IJSI_NSC_ILi512EEEEEENSB_IJSD_SW_EEENSB_IJSW_NSC_ILi8192EEEEEEEEEEEEEvEENS13_INSA_13SM90_TMA_LOADENS15_IS17_S19_NSV_INSB_IJS1D_NSB_IJS1A_S1A_EEES1F_EEENSB_IJS1J_S1I_NSB_IJSW_NSC_ILi4096EEEEEEEEEEEEEvEEEENS_8epilogue10collective6detail29Sm90TmaWarpSpecializedAdapterINS21_15DefaultEpilogueISL_NSB_IJNSB_IJlllEEESD_SW_EEES26_NS20_6thread17LinearCombinationISL_Li1EffLNS27_9ScaleType4KindE0ELNS_15FloatRoundStyleE2ESL_EENS_4gemm15EpilogueDefaultEEEEEvvEEEEvNT_6ParamsE)
        .other          _ZN7cutlass13device_kernelINS_4conv6kernel13ConvUniversalINS1_16ConvProblemShapeILNS1_8OperatorE1ELi2EEENS1_10collective14CollectiveConvINS1_46MainloopSm90TmaGmmaWarpSpecializedImplicitGemmILS5_1ELi9ELi2EN4cute5tupleIJNSA_1CILi1EEESD_SD_EEENS1_36KernelImplicitTmaWarpSpecializedSm90ELi1EEENSB_IJNSC_ILi128EEENSC_ILi64EEENSB_IJSI_EEEEEENS_10bfloat16_tESL_NSA_8TiledMMAINSA_8MMA_AtomIJNSA_4SM904GMMA27MMA_64x64x16_F32BF16BF16_SSILNSP_5MajorE0ELSR_1ELNSP_7ScaleInE1ELSS_1EEEEEENSA_6LayoutISE_NSB_IJNSC_ILi0EEESW_SW_EEEEENSB_IJNSA_10UnderscoreESZ_SZ_EEEEENS7_6detail26Sm90ImplicitGemmTileTraitsINSA_20SM90_TMA_LOAD_IM2COLENSA_14ComposedLayoutINSA_7SwizzleILi3ELi4ELi3EEENSA_18smem_ptr_flag_bitsILi16EEENSV_INSB_IJNSB_IJNSC_ILi8EEENSC_ILi16EEEEEENSB_IJSI_SD_EEENSB_IJSD_NSC_ILi9EEEEEEEEENSB_IJNSB_IJSI_NSC_ILi512EEEEEENSB_IJSD_SW_EEENSB_IJSW_NSC_ILi8192EEEEEEEEEEEEEvEENS13_INSA_13SM90_TMA_LOADENS15_IS17_S19_NSV_INSB_IJS1D_NSB_IJS1A_S1A_EEES1F_EEENSB_IJS1J_S1I_NSB_IJSW_NSC_ILi4096EEEEEEEEEEEEEvEEEENS_8epilogue10collective6detail29Sm90TmaWarpSpecializedAdapterINS21_15DefaultEpilogueISL_NSB_IJNSB_IJlllEEESD_SW_EEES26_NS20_6thread17LinearCombinationISL_Li1EffLNS27_9ScaleType4KindE0ELNS_15FloatRoundStyleE2ESL_EENS_4gemm15EpilogueDefaultEEEEEvvEEEEvNT_6ParamsE,@"STO_CUDA_ENTRY STV_DEFAULT"
_ZN7cutlass13device_kernelINS_4conv6kernel13ConvUniversalINS1_16ConvProblemShapeILNS1_8OperatorE1ELi2EEENS1_10collective14CollectiveConvINS1_46MainloopSm90TmaGmmaWarpSpecializedImplicitGemmILS5_1ELi9ELi2EN4cute5tupleIJNSA_1CILi1EEESD_SD_EEENS1_36KernelImplicitTmaWarpSpecializedSm90ELi1EEENSB_IJNSC_ILi128EEENSC_ILi64EEENSB_IJSI_EEEEEENS_10bfloat16_tESL_NSA_8TiledMMAINSA_8MMA_AtomIJNSA_4SM904GMMA27MMA_64x64x16_F32BF16BF16_SSILNSP_5MajorE0ELSR_1ELNSP_7ScaleInE1ELSS_1EEEEEENSA_6LayoutISE_NSB_IJNSC_ILi0EEESW_SW_EEEEENSB_IJNSA_10UnderscoreESZ_SZ_EEEEENS7_6detail26Sm90ImplicitGemmTileTraitsINSA_20SM90_TMA_LOAD_IM2COLENSA_14ComposedLayoutINSA_7SwizzleILi3ELi4ELi3EEENSA_18smem_ptr_flag_bitsILi16EEENSV_INSB_IJNSB_IJNSC_ILi8EEENSC_ILi16EEEEEENSB_IJSI_SD_EEENSB_IJSD_NSC_ILi9EEEEEEEEENSB_IJNSB_IJSI_NSC_ILi512EEEEEENSB_IJSD_SW_EEENSB_IJSW_NSC_ILi8192EEEEEEEEEEEEEvEENS13_INSA_13SM90_TMA_LOADENS15_IS17_S19_NSV_INSB_IJS1D_NSB_IJS1A_S1A_EEES1F_EEENSB_IJS1J_S1I_NSB_IJSW_NSC_ILi4096EEEEEEEEEEEEEvEEEENS_8epilogue10collective6detail29Sm90TmaWarpSpecializedAdapterINS21_15DefaultEpilogueISL_NSB_IJNSB_IJlllEEESD_SW_EEES26_NS20_6thread17LinearCombinationISL_Li1EffLNS27_9ScaleType4KindE0ELNS_15FloatRoundStyleE2ESL_EENS_4gemm15EpilogueDefaultEEEEEvvEEEEvNT_6ParamsE:
[----:B------:R-:W-:Y:S01]  /*0000*/  LDC R1, c[0x0][0x28] ;  /* 0x00000a00ff017b82 */ /* 0x000fe20000000800 */
[----:B------:R-:W0:Y:S01]  /*0010*/  S2R R8, SR_TID.X ;  /* 0x0000000000087919 */ /* 0x000e220000002100 */
[----:B------:R-:W-:Y:S01]  /*0020*/  ELECT P0, URZ, PT ;  /* 0x00000000003f782f */ /* 0x000fe20003800000 */
[----:B------:R-:W-:Y:S01]  /*0030*/  BSSY B0, `(.L_x_0) ;  /* 0x000000f000007945 */ /* 0x000fe20003800000 */
[--C-:B0-----:R-:W-:Y:S02]  /*0040*/  SHF.R.U32.HI R0, RZ, 0x5, R8.reuse ;  /* 0x00000005ff007819 */ /* 0x101fe40000011608 */
[----:B------:R-:W-:-:S03]  /*0050*/  SHF.R.U32.HI R3, RZ, 0x7, R8 ;  /* 0x00000007ff037819 */ /* 0x000fc60000011608 */
[----:B------:R-:W0:Y:S04]  /*0060*/  SHFL.IDX PT, R2, R0, RZ, 0x1f ;  /* 0x00001fff00027589 */ /* 0x000e2800000e0000 */
[----:B------:R1:W2:Y:S01]  /*0070*/  SHFL.IDX PT, R7, R3, RZ, 0x1f ;  /* 0x00001fff03077589 */ /* 0x0002a200000e0000 */
[----:B0-----:R-:W-:-:S13]  /*0080*/  ISETP.NE.OR P0, PT, R2, RZ, !P0 ;  /* 0x000000ff0200720c */ /* 0x001fda0004705670 */
[----:B-12---:R-:W-:Y:S05]  /*0090*/  @P0 BRA `(.L_x_1) ;  /* 0x0000000000200947 */ /* 0x006fea0003800000 */
[----:B------:R-:W-:Y:S02]  /*00a0*/  ULDC.64 UR4, c[0x0][0x198] ;  /* 0x0000660000047ab9 */ /* 0x000fe40000000a00 */
[----:B------:R-:W-:Y:S02]  /*00b0*/  UIADD3 UR6, UP0, UR4, 0xf0, URZ ;  /* 0x000000f004067890 */ /* 0x000fe4000ff1e03f */
[----:B------:R-:W-:Y:S02]  /*00c0*/  UIADD3 UR4, UP1, UR4, 0x1f0, URZ ;  /* 0x000001f004047890 */ /* 0x000fe4000ff3e03f */
[----:B------:R-:W-:Y:S02]  /*00d0*/  UIADD3.X UR7, URZ, UR5, URZ, UP0, !UPT ;  /* 0x000000053f077290 */ /* 0x000fe400087fe43f */
[----:B------:R-:W-:-:S07]  /*00e0*/  UIADD3.X UR5, URZ, UR5, URZ, UP1, !UPT ;  /* 0x000000053f057290 */ /* 0x000fce0008ffe43f */
[----:B------:R0:W-:Y:S02]  /*00f0*/  UTMACCTL.PF [UR6] ;  /* 0x00000000060079b9 */ /* 0x0001e40008040000 */
[----:B------:R0:W-:Y:S02]  /*0100*/  UTMACCTL.PF [UR4] ;  /* 0x00000000040079b9 */ /* 0x0001e40008040000 */
[----:B0-----:R-:W-:Y:S01]  /*0110*/  NOP ;  /* 0x0000000000007918 */ /* 0x001fe20000000000 */
.L_x_1:
[----:B------:R-:W-:Y:S05]  /*0120*/  BSYNC B0 ;  /* 0x0000000000007941 */ /* 0x000fea0003800000 */
.L_x_0:
[----:B------:R-:W0:Y:S01]  /*0130*/  SHFL.IDX PT, R0, R0, RZ, 0x1f ;  /* 0x00001fff00007589 */ /* 0x000e2200000e0000 */
[----:B------:R-:W-:-:S04]  /*0140*/  SHF.R.S32.HI R3, RZ, 0x1f, R2 ;  /* 0x0000001fff037819 */ /* 0x000fc80000011402 */
[----:B------:R-:W-:Y:S02]  /*0150*/  LEA.HI R3, R3, R2, RZ, 0x2 ;  /* 0x0000000203037211 */ /* 0x000fe400078f10ff */
[----:B0-----:R-:W-:-:S13]  /*0160*/  ISETP.NE.AND P0, PT, R0, RZ, PT ;  /* 0x000000ff0000720c */ /* 0x001fda0003f05270 */
[----:B------:R-:W-:Y:S05]  /*0170*/  @P0 BRA `(.L_x_2) ;  /* 0x00000000008c0947 */ /* 0x000fea0003800000 */
[----:B------:R-:W-:Y:S01]  /*0180*/  ELECT P0, URZ, PT ;  /* 0x00000000003f782f */ /* 0x000fe20003800000 */
[----:B------:R-:W-:-:S12]  /*0190*/  BSSY B0, `(.L_x_2) ;  /* 0x0000021000007945 */ /* 0x000fd80003800000 */
[----:B------:R-:W-:Y:S05]  /*01a0*/  @!P0 BRA `(.L_x_3) ;  /* 0x00000000007c8947 */ /* 0x000fea0003800000 */
[----:B------:R-:W0:Y:S01]  /*01b0*/  S2UR UR8, SR_CgaCtaId ;  /* 0x00000000000879c3 */ /* 0x000e220000008800 */
[----:B------:R-:W-:Y:S01]  /*01c0*/  UMOV UR4, 0x400 ;  /* 0x0000040000047882 */ /* 0x000fe20000000000 */
[----:B------:R-:W-:Y:S01]  /*01d0*/  UMOV UR5, 0x1 ;  /* 0x0000000100057882 */ /* 0x000fe20000000000 */
[----:B------:R-:W-:Y:S02]  /*01e0*/  UMOV UR6, 0x80 ;  /* 0x0000008000067882 */ /* 0x000fe40000000000 */
[----:B------:R-:W-:-:S04]  /*01f0*/  UIADD3 UR6, -UR6, 0x100000, URZ ;  /* 0x0010000006067890 */ /* 0x000fc8000fffe13f */
[----:B------:R-:W-:Y:S02]  /*0200*/  USHF.L.U32 UR7, UR6, 0xb, URZ ;  /* 0x0000000b06077899 */ /* 0x000fe4000800063f */
[----:B------:R-:W-:Y:S02]  /*0210*/  USHF.L.U32 UR6, UR6, 0x1, URZ ;  /* 0x0000000106067899 */ /* 0x000fe4000800063f */
[----:B0-----:R-:W-:Y:S02]  /*0220*/  ULEA UR8, UR8, UR4, 0x18 ;  /* 0x0000000408087291 */ /* 0x001fe4000f8ec03f */
[----:B------:R-:W-:-:S04]  /*0230*/  UIADD3 UR4, -UR5, 0x100000, URZ ;  /* 0x0010000005047890 */ /* 0x000fc8000fffe13f */
[----:B------:R-:W-:Y:S02]  /*0240*/  USHF.L.U32 UR5, UR4, 0xb, URZ ;  /* 0x0000000b04057899 */ /* 0x000fe4000800063f */
[----:B------:R-:W-:Y:S01]  /*0250*/  USHF.L.U32 UR4, UR4, 0x1, URZ ;  /* 0x0000000104047899 */ /* 0x000fe2000800063f */
[----:B------:R-:W0:Y:S11]  /*0260*/  FENCE.VIEW.ASYNC.S ;  /* 0x00000000000073c6 */ /* 0x000e360000000000 */
[----:B0-----:R0:W1:Y:S01]  /*0270*/  SYNCS.EXCH.64 URZ, [UR8+0x36000], UR4 ;  /* 0x03600004083f75b2 */ /* 0x0010620008000100 */
[----:B------:R0:W2:Y:S01]  /*0280*/  SYNCS.EXCH.64 URZ, [UR8+0x36048], UR6 ;  /* 0x03604806083f75b2 */ /* 0x0000a20008000100 */
[----:B------:R0:W3:Y:S01]  /*0290*/  SYNCS.EXCH.64 URZ, [UR8+0x36008], UR4 ;  /* 0x03600804083f75b2 */ /* 0x0000e20008000100 */
[----:B------:R0:W4:Y:S01]  /*02a0*/  SYNCS.EXCH.64 URZ, [UR8+0x36050], UR6 ;  /* 0x03605006083f75b2 */ /* 0x0001220008000100 */
[----:B------:R0:W0:Y:S01]  /*02b0*/  SYNCS.EXCH.64 URZ, [UR8+0x36010], UR4 ;  /* 0x03601004083f75b2 */ /* 0x0000220008000100 */
        /* <DEDUP_REMOVED lines=13> */
[----:B------:R-:W-:Y:S01]  /*0390*/  NOP ;  /* 0x0000000000007918 */ /* 0x000fe20000000000 */
.L_x_3:
[----:B0-----:R-:W-:Y:S05]  /*03a0*/  BSYNC B0 ;  /* 0x0000000000007941 */ /* 0x001fea0003800000 */
.L_x_2:
[----:B------:R-:W-:Y:S01]  /*03b0*/  ULDC.64 UR4, c[0x0][0x598] ;  /* 0x0001660000047ab9 */ /* 0x000fe20000000a00 */
[----:B------:R-:W-:Y:S01]  /*03c0*/  LOP3.LUT R3, R3, 0xfffffffc, RZ, 0xc0, !PT ;  /* 0xfffffffc03037812 */ /* 0x000fe200078ec0ff */
[----:B------:R-:W-:Y:S01]  /*03d0*/  NOP ;  /* 0x0000000000007918 */ /* 0x000fe20000000000 */
[----:B------:R-:W-:Y:S01]  /*03e0*/  ISETP.NE.U32.AND P0, PT, RZ, UR4, PT ;  /* 0x00000004ff007c0c */ /* 0x000fe2000bf05070 */
[----:B------:R-:W-:Y:S01]  /*03f0*/  NOP ;  /* 0x0000000000007918 */ /* 0x000fe20000000000 */
[----:B-1234-:R-:W-:Y:S01]  /*0400*/  BAR.SYNC.DEFER_BLOCKING 0x0 ;  /* 0x0000000000007b1d */ /* 0x01efe20000010000 */
[----:B------:R-:W-:Y:S01]  /*0410*/  IMAD.IADD R6, R2, 0x1, -R3 ;  /* 0x0000000102067824 */ /* 0x000fe200078e0a03 */
[----:B------:R-:W-:Y:S02]  /*0420*/  ISETP.NE.AND.EX P0, PT, RZ, UR5, PT, P0 ;  /* 0x00000005ff007c0c */ /* 0x000fe4000bf05300 */
[C---:B------:R-:W-:Y:S02]  /*0430*/  ISETP.NE.AND P2, PT, R7.reuse, 0x1, PT ;  /* 0x000000010700780c */ /* 0x040fe40003f45270 */
[----:B------:R-:W-:Y:S01]  /*0440*/  LOP3.LUT P1, RZ, R7, R6, RZ, 0xfc, !PT ;  /* 0x0000000607ff7212 */ /* 0x000fe2000782fcff */
[----:B------:R-:W-:-:S03]  /*0450*/  ULDC.64 UR12, c[0x0][0x208] ;  /* 0x00008200000c7ab9 */ /* 0x000fc60000000a00 */
[----:B------:R-:W-:-:S04]  /*0460*/  SEL R2, RZ, 0x1, P1 ;  /* 0x00000001ff027807 */ /* 0x000fc80000800000 */
[----:B------:R-:W-:Y:S01]  /*0470*/  SEL R2, R2, 0x2, P2 ;  /* 0x0000000202027807 */ /* 0x000fe20001000000 */
[----:B------:R-:W-:Y:S06]  /*0480*/  @!P0 BRA `(.L_x_4) ;  /* 0x00000000001c8947 */ /* 0x000fec0003800000 */
[----:B------:R-:W0:Y:S02]  /*0490*/  LDC.64 R4, c[0x0][0x598] ;  /* 0x00016600ff047b82 */ /* 0x000e240000000a00 */
[----:B0-----:R-:W2:Y:S02]  /*04a0*/  LDG.E.64 R4, desc[UR12][R4.64] ;  /* 0x0000000c04047981 */ /* 0x001ea4000c1e1b00 */
[----:B--2---:R-:W-:-:S04]  /*04b0*/  ISETP.NE.U32.AND P0, PT, R4, RZ, PT ;  /* 0x000000ff0400720c */ /* 0x004fc80003f05070 */
[----:B------:R-:W-:-:S13]  /*04c0*/  ISETP.NE.AND.EX P0, PT, R5, RZ, PT, P0 ;  /* 0x000000ff0500720c */ /* 0x000fda0003f05300 */
[----:B------:R-:W-:Y:S05]  /*04d0*/  @!P0 BRA `(.L_x_4) ;  /* 0x0000000000088947 */ /* 0x000fea0003800000 */
[----:B------:R2:W5:Y:S01]  /*04e0*/  LD.E R0, desc[UR12][R4.64] ;  /* 0x0000000c04007980 */ /* 0x000562000c101900 */
[----:B------:R-:W-:Y:S05]  /*04f0*/  BRA `(.L_x_5) ;  /* 0x0000000000207947 */ /* 0x000fea0003800000 */
.L_x_4:
[----:B------:R-:W-:Y:S02]  /*0500*/  ULDC.64 UR4, c[0x0][0x588] ;  /* 0x0001620000047ab9 */ /* 0x000fe40000000a00 */
[----:B------:R-:W-:-:S04]  /*0510*/  ISETP.NE.U32.AND P0, PT, RZ, UR4, PT ;  /* 0x00000004ff007c0c */ /* 0x000fc8000bf05070 */
[----:B------:R-:W-:-:S13]  /*0520*/  ISETP.NE.AND.EX P0, PT, RZ, UR5, PT, P0 ;  /* 0x00000005ff007c0c */ /* 0x000fda000bf05300 */
[----:B------:R-:W-:Y:S05]  /*0530*/  @!P0 BRA `(.L_x_6) ;  /* 0x00000000000c8947 */ /* 0x000fea0003800000 */
[----:B------:R-:W0:Y:S02]  /*0540*/  LDC.64 R4, c[0x0][0x588] ;  /* 0x00016200ff047b82 */ /* 0x000e240000000a00 */
[----:B0-----:R0:W5:Y:S01]  /*0550*/  LDG.E R0, desc[UR12][R4.64] ;  /* 0x0000000c04007981 */ /* 0x001162000c1e1900 */
[----:B------:R-:W-:Y:S05]  /*0560*/  BRA `(.L_x_5) ;  /* 0x0000000000047947 */ /* 0x000fea0003800000 */
.L_x_6:
[----:B------:R-:W1:Y:S02]  /*0570*/  LDC R0, c[0x0][0x580] ;  /* 0x00016000ff007b82 */ /* 0x000e640000000800 */
.L_x_5:
[----:B------:R-:W-:Y:S02]  /*0580*/  ULDC.64 UR4, c[0x0][0x5a0] ;  /* 0x0001680000047ab9 */ /* 0x000fe40000000a00 */
[----:B------:R-:W-:-:S04]  /*0590*/  ISETP.NE.U32.AND P0, PT, RZ, UR4, PT ;  /* 0x00000004ff007c0c */ /* 0x000fc8000bf05070 */
[----:B------:R-:W-:-:S13]  /*05a0*/  ISETP.NE.AND.EX P0, PT, RZ, UR5, PT, P0 ;  /* 0x00000005ff007c0c */ /* 0x000fda000bf05300 */
[----:B------:R-:W-:Y:S05]  /*05b0*/  @!P0 BRA `(.L_x_7) ;  /* 0x00000000001c8947 */ /* 0x000fea0003800000 */
[----:B0-2---:R-:W0:Y:S02]  /*05c0*/  LDC.64 R4, c[0x0][0x5a0] ;  /* 0x00016800ff047b82 */ /* 0x005e240000000a00 */
[----:B0-----:R-:W2:Y:S02]  /*05d0*/  LDG.E.64 R4, desc[UR12][R4.64] ;  /* 0x0000000c04047981 */ /* 0x001ea4000c1e1b00 */
[----:B--2---:R-:W-:-:S04]  /*05e0*/  ISETP.NE.U32.AND P0, PT, R4, RZ, PT ;  /* 0x000000ff0400720c */ /* 0x004fc80003f05070 */
[----:B------:R-:W-:-:S13]  /*05f0*/  ISETP.NE.AND.EX P0, PT, R5, RZ, PT, P0 ;  /* 0x000000ff0500720c */ /* 0x000fda0003f05300 */
[----:B------:R-:W-:Y:S05]  /*0600*/  @!P0 BRA `(.L_x_7) ;  /* 0x0000000000088947 */ /* 0x000fea0003800000 */
[----:B------:R0:W5:Y:S01]  /*0610*/  LD.E R14, desc[UR12][R4.64] ;  /* 0x0000000c040e7980 */ /* 0x000162000c101900 */
[----:B------:R-:W-:Y:S05]  /*0620*/  BRA `(.L_x_8) ;  /* 0x0000000000207947 */ /* 0x000fea0003800000 */
.L_x_7:
[----:B------:R-:W-:Y:S02]  /*0630*/  ULDC.64 UR4, c[0x0][0x590] ;  /* 0x0001640000047ab9 */ /* 0x000fe40000000a00 */
[----:B------:R-:W-:-:S04]  /*0640*/  ISETP.NE.U32.AND P0, PT, RZ, UR4, PT ;  /* 0x00000004ff007c0c */ /* 0x000fc8000bf05070 */
[----:B------:R-:W-:-:S13]  /*0650*/  ISETP.NE.AND.EX P0, PT, RZ, UR5, PT, P0 ;  /* 0x00000005ff007c0c */ /* 0x000fda000bf05300 */
[----:B------:R-:W-:Y:S05]  /*0660*/  @!P0 BRA `(.L_x_9) ;  /* 0x00000000000c8947 */ /* 0x000fea0003800000 */
[----:B------:R-:W3:Y:S02]  /*0670*/  LDC.64 R14, c[0x0][0x590] ;  /* 0x00016400ff0e7b82 */ /* 0x000ee40000000a00 */
[----:B---3--:R4:W5:Y:S01]  /*0680*/  LDG.E R14, desc[UR12][R14.64] ;  /* 0x0000000c0e0e7981 */ /* 0x008962000c1e1900 */
[----:B------:R-:W-:Y:S05]  /*0690*/  BRA `(.L_x_8) ;  /* 0x0000000000047947 */ /* 0x000fea0003800000 */
.L_x_9:
[----:B------:R-:W3:Y:S02]  /*06a0*/  LDC R14, c[0x0][0x584] ;  /* 0x00016100ff0e7b82 */ /* 0x000ee40000000800 */
.L_x_8:
[----:B------:R-:W1:Y:S01]  /*06b0*/  LDC R3, c[0x0][0x3c4] ;  /* 0x0000f100ff037b82 */ /* 0x000e620000000800 */
[----:B------:R-:W-:-:S07]  /*06c0*/  ISETP.NE.AND P0, PT, R7, RZ, PT ;  /* 0x000000ff0700720c */ /* 0x000fce0003f05270 */
[----:B------:R-:W4:Y:S01]  /*06d0*/  LDC.64 R10, c[0x0][0x3c8] ;  /* 0x0000f200ff0a7b82 */ /* 0x000f220000000a00 */
[----:B-1----:R-:W-:-:S05]  /*06e0*/  VIADD R3, R3, 0x3f ;  /* 0x0000003f03037836 */ /* 0x002fca0000000000 */
[----:B0-2---:R-:W-:-:S04]  /*06f0*/  SHF.R.S32.HI R4, RZ, 0x1f, R3 ;  /* 0x0000001fff047819 */ /* 0x005fc80000011403 */
[----:B------:R-:W-:-:S04]  /*0700*/  LEA.HI R4, R4, R3, RZ, 0x6 ;  /* 0x0000000304047211 */ /* 0x000fc800078f30ff */
[----:B------:R-:W-:-:S05]  /*0710*/  SHF.R.S32.HI R5, RZ, 0x6, R4 ;  /* 0x00000006ff057819 */ /* 0x000fca0000011404 */
[----:B----4-:R-:W-:-:S04]  /*0720*/  IMAD R4, R5, R10, RZ ;  /* 0x0000000a05047224 */ /* 0x010fc800078e02ff */
[----:B------:R-:W-:Y:S01]  /*0730*/  IMAD R3, R4, R11, RZ ;  /* 0x0000000b04037224 */ /* 0x000fe200078e02ff */
[----:B------:R-:W-:Y:S06]  /*0740*/  @!P0 BRA `(.L_x_10) ;  /* 0x0000005800188947 */ /* 0x000fec0003800000 */
[----:B------:R-:W-:-:S13]  /*0750*/  ISETP.NE.AND P0, PT, R7, 0x1, PT ;  /* 0x000000010700780c */ /* 0x000fda0003f05270 */
[----:B------:R-:W-:Y:S05]  /*0760*/  @P0 EXIT ;  /* 0x000000000000094d */ /* 0x000fea0003800000 */
[----:B------:R-:W-:Y:S01]  /*0770*/  ISETP.GE.AND P0, PT, R3, 0x1, PT ;  /* 0x000000010300780c */ /* 0x000fe20003f06270 */
[----:B------:R-:W-:Y:S01]  /*0780*/  UMOV UR4, URZ ;  /* 0x0000003f00047c82 */ /* 0x000fe20008000000 */
[----:B------:R-:W-:Y:S02]  /*0790*/  CS2R R54, SRZ ;  /* 0x0000000000367805 */ /* 0x000fe4000001ff00 */
[----:B------:R-:W-:Y:S02]  /*07a0*/  CS2R R56, SRZ ;  /* 0x0000000000387805 */ /* 0x000fe4000001ff00 */
[----:B------:R-:W-:Y:S02]  /*07b0*/  CS2R R58, SRZ ;  /* 0x00000000003a7805 */ /* 0x000fe4000001ff00 */
[----:B------:R-:W-:Y:S02]  /*07c0*/  CS2R R60, SRZ ;  /* 0x00000000003c7805 */ /* 0x000fe4000001ff00 */
[----:B------:R-:W-:-:S02]  /*07d0*/  CS2R R62, SRZ ;  /* 0x00000000003e7805 */ /* 0x000fc4000001ff00 */
[----:B------:R-:W-:Y:S02]  /*07e0*/  CS2R R64, SRZ ;  /* 0x0000000000407805 */ /* 0x000fe4000001ff00 */
        /* <DEDUP_REMOVED lines=25> */
[----:B------:R-:W-:Y:S01]  /*0980*/  CS2R R52, SRZ ;  /* 0x0000000000347805 */ /* 0x000fe2000001ff00 */
[----:B------:R-:W-:Y:S06]  /*0990*/  @!P0 BRA `(.L_x_11) ;  /* 0x0000000000e48947 */ /* 0x000fec0003800000 */
[----:B------:R-:W-:-:S04]  /*09a0*/  LOP3.LUT R4, R2, 0x1, RZ, 0xfc, !PT ;  /* 0x0000000102047812 */ /* 0x000fc800078efcff */
[----:B------:R-:W-:-:S13]  /*09b0*/  ISETP.NE.AND P1, PT, R4, 0x3, PT ;  /* 0x000000030400780c */ /* 0x000fda0003f25270 */
[----:B------:R-:W-:Y:S05]  /*09c0*/  @!P1 BRA `(.L_x_12) ;  /* 0x0000000000049947 */ /* 0x000fea0003800000 */
[----:B------:R-:W-:Y:S01]  /*09d0*/  BPT.TRAP 0x1 ;  /* 0x000000040000795c */ /* 0x000fe20000300000 */
.L_x_12:
[----:B------:R-:W0:Y:S01]  /*09e0*/  S2UR UR5, SR_CgaCtaId ;  /* 0x00000000000579c3 */ /* 0x000e220000008800 */
[----:B------:R-:W-:Y:S01]  /*09f0*/  SHF.L.U32 R4, RZ, 0x1f, RZ ;  /* 0x0000001fff047819 */ /* 0x000fe200000006ff */
[----:B------:R-:W-:Y:S02]  /*0a00*/  UMOV UR4, 0x400 ;  /* 0x0000040000047882 */ /* 0x000fe40000000000 */
[----:B0-----:R-:W-:-:S12]  /*0a10*/  ULEA UR5, UR5, UR4, 0x18 ;  /* 0x0000000405057291 */ /* 0x001fd8000f8ec03f */
.L_x_13:
[----:B0-----:R-:W-:-:S04]  /*0a20*/  IMAD.U32 R5, RZ, RZ, UR5 ;  /* 0x00000005ff057e24 */ /* 0x001fc8000f8e00ff */
[----:B------:R0:W1:Y:S03]  /*0a30*/  SYNCS.PHASECHK.TRANS64.TRYWAIT P1, [R5+URZ+0x36000], R4 ;  /* 0x03600004050075a7 */ /* 0x000066000802017f */
[----:B-1----:R-:W-:Y:S05]  /*0a40*/  @!P1 NANOSLEEP.SYNCS 0x989680 ;  /* 0x009896800000995d */ /* 0x002fea0003900000 */
[----:B------:R-:W1:Y:S02]  /*0a50*/  @!P1 SYNCS.PHASECHK.TRANS64 P1, [R5+URZ+0x36000], R4 ;  /* 0x03600004050095a7 */ /* 0x000e64000802007f */
[----:B-1----:R-:W-:Y:S05]  /*0a60*/  @!P1 BRA `(.L_x_13) ;  /* 0xfffffffc00ec9947 */ /* 0x002fea000383ffff */
[----:B------:R-:W-:Y:S01]  /*0a70*/  USHF.R.U32.HI UR4, URZ, 0x4, UR5 ;  /* 0x000000043f047899 */ /* 0x000fe20008011605 */
[----:B------:R-:W-:Y:S01]  /*0a80*/  WARPGROUP.ARRIVE ;  /* 0x00000000000079c5 */ /* 0x000fe20000000000 */
[----:B------:R-:W-:Y:S02]  /*0a90*/  UIADD3 UR5, UR5, 0x24000, URZ ;  /* 0x0002400005057890 */ /* 0x000fe4000fffe03f */
[----:B------:R-:W-:Y:S02]  /*0aa0*/  ULOP3.LUT UR4, UR4, 0x3fff, URZ, 0xc0, !UPT ;  /* 0x00003fff04047892 */ /* 0x000fe4000f8ec03f */
[----:B------:R-:W-:Y:S02]  /*0ab0*/  USHF.R.U32.HI UR5, URZ, 0x4, UR5 ;  /* 0x000000043f057899 */ /* 0x000fe40008011605 */
[----:B------:R-:W-:Y:S02]  /*0ac0*/  ULOP3.LUT UR10, UR4, 0x10000, URZ, 0xfc, !UPT ;  /* 0x00010000040a7892 */ /* 0x000fe4000f8efc3f */
[----:B------:R-:W-:-:S02]  /*0ad0*/  ULOP3.LUT UR8, UR5, 0x3fff, URZ, 0xc0, !UPT ;  /* 0x00003fff05087892 */ /* 0x000fc4000f8ec03f */
[----:B------:R-:W-:Y:S01]  /*0ae0*/  UIADD3 UR9, UR10, 0x200, URZ ;  /* 0x000002000a097890 */ /* 0x000fe2000fffe03f */
[----:B------:R-:W-:Y:S02]  /*0af0*/  UMOV UR7, 0x40000040 ;  /* 0x4000004000077882 */ /* 0x000fe40000000000 */
[----:B------:R-:W-:Y:S01]  /*0b00*/  UMOV UR4, UR10 ;  /* 0x0000000a00047c82 */ /* 0x000fe20008000000 */
[----:B------:R-:W-:Y:S01]  /*0b10*/  UMOV UR5, 0x40000040 ;  /* 0x4000004000057882 */ /* 0x000fe20000000000 */
[----:B------:R-:W-:Y:S02]  /*0b20*/  UMOV UR6, UR8 ;  /* 0x0000000800067c82 */ /* 0x000fe40008000000 */
[----:B------:R-:W-:Y:S01]  /*0b30*/  HGMMA.64x64x16.F32.BF16 R56, gdesc[UR4].tnspB, RZ, !UPT ;  /* 0x40e00000043879f0 */ /* 0x000fe2000c7018ff */
[----:B------:R-:W-:Y:S01]  /*0b40*/  UMOV UR4, UR9 ;  /* 0x0000000900047c82 */ /* 0x000fe20008000000 */
[----:B------:R-:W-:Y:S01]  /*0b50*/  UMOV UR5, 0x40000040 ;  /* 0x4000004000057882 */ /* 0x000fe20000000000 */
[----:B------:R-:W-:Y:S01]  /*0b60*/  UIADD3 UR9, UR10, 0x202, URZ ;  /* 0x000002020a097890 */ /* 0x000fe2000fffe03f */
[----:B------:R-:W-:Y:S01]  /*0b70*/  HGMMA.64x64x16.F32.BF16 R24, gdesc[UR4].tnspB, RZ, !UPT ;  /* 0x40e00000041879f0 */ /* 0x000fe2000c7018ff */
[----:B------:R-:W-:-:S02]  /*0b80*/  UIADD3 UR4, UR10, 0x2, URZ ;  /* 0x000000020a047890 */ /* 0x000fc4000fffe03f */
[----:B------:R-:W-:Y:S01]  /*0b90*/  UIADD3 UR6, UR8, 0x80, URZ ;  /* 0x0000008008067890 */ /* 0x000fe2000fffe03f */
[----:B------:R-:W-:Y:S01]  /*0ba0*/  UMOV UR5, 0x40000040 ;  /* 0x4000004000057882 */ /* 0x000fe20000000000 */
[----:B------:R-:W-:-:S07]  /*0bb0*/  UMOV UR7, 0x40000040 ;  /* 0x4000004000077882 */ /* 0x000fce0000000000 */
[----:B------:R-:W-:Y:S01]  /*0bc0*/  HGMMA.64x64x16.F32.BF16 R56, gdesc[UR4].tnspB, R56 ;  /* 0x40e00000043879f0 */ /* 0x000fe20008701838 */
[----:B------:R-:W-:Y:S01]  /*0bd0*/  UMOV UR4, UR9 ;  /* 0x0000000900047c82 */ /* 0x000fe20008000000 */
[----:B------:R-:W-:Y:S01]  /*0be0*/  UMOV UR5, 0x40000040 ;  /* 0x4000004000057882 */ /* 0x000fe20000000000 */
[----:B------:R-:W-:Y:S01]  /*0bf0*/  UIADD3 UR9, UR10, 0x204, URZ ;  /* 0x000002040a097890 */ /* 0x000fe2000fffe03f */
[----:B------:R-:W-:Y:S01]  /*0c00*/  HGMMA.64x64x16.F32.BF16 R24, gdesc[UR4].tnspB, R24 ;  /* 0x40e00000041879f0 */ /* 0x000fe20008701818 */
[----:B------:R-:W-:Y:S02]  /*0c10*/  UIADD3 UR4, UR10, 0x4, URZ ;  /* 0x000000040a047890 */ /* 0x000fe4000fffe03f */
[----:B------:R-:W-:Y:S01]  /*0c20*/  UIADD3 UR6, UR8, 0x100, URZ ;  /* 0x0000010008067890 */ /* 0x000fe2000fffe03f */
[----:B------:R-:W-:Y:S01]  /*0c30*/  UMOV UR5, 0x40000040 ;  /* 0x4000004000057882 */ /* 0x000fe20000000000 */
[----:B------:R-:W-:-:S07]  /*0c40*/  UMOV UR7, 0x40000040 ;  /* 0x4000004000077882 */ /* 0x000fce0000000000 */
[----:B------:R-:W-:Y:S01]  /*0c50*/  HGMMA.64x64x16.F32.BF16 R56, gdesc[UR4].tnspB, R56 ;  /* 0x40e00000043879f0 */ /* 0x000fe20008701838 */
[----:B------:R-:W-:Y:S01]  /*0c60*/  UMOV UR4, UR9 ;  /* 0x0000000900047c82 */ /* 0x000fe20008000000 */
[----:B------:R-:W-:Y:S02]  /*0c70*/  UMOV UR5, 0x40000040 ;  /* 0x4000004000057882 */ /* 0x000fe40000000000 */
[----:B------:R-:W-:Y:S01]  /*0c80*/  HGMMA.64x64x16.F32.BF16 R24, gdesc[UR4].tnspB, R24 ;  /* 0x40e00000041879f0 */ /* 0x000fe20008701818 */
[----:B------:R-:W-:Y:S02]  /*0c90*/  UIADD3 UR4, UR10, 0x6, URZ ;  /* 0x000000060a047890 */ /* 0x000fe4000fffe03f */
[----:B------:R-:W-:Y:S02]  /*0ca0*/  UIADD3 UR6, UR8, 0x180, URZ ;  /* 0x0000018008067890 */ /* 0x000fe4000fffe03f */
[----:B------:R-:W-:Y:S01]  /*0cb0*/  UIADD3 UR8, UR10, 0x206, URZ ;  /* 0x000002060a087890 */ /* 0x000fe2000fffe03f */
[----:B------:R-:W-:Y:S01]  /*0cc0*/  UMOV UR5, 0x40000040 ;  /* 0x4000004000057882 */ /* 0x000fe20000000000 */
[----:B------:R-:W-:-:S05]  /*0cd0*/  UMOV UR7, 0x40000040 ;  /* 0x4000004000077882 */ /* 0x000fca0000000000 */
[----:B------:R-:W-:Y:S01]  /*0ce0*/  HGMMA.64x64x16.F32.BF16 R56, gdesc[UR4].tnspB, R56 ;  /* 0x40e00000043879f0 */ /* 0x000fe20008701838 */
[----:B------:R-:W-:Y:S01]  /*0cf0*/  UMOV UR4, UR8 ;  /* 0x0000000800047c82 */ /* 0x000fe20008000000 */
[----:B------:R-:W-:Y:S02]  /*0d00*/  UMOV UR5, 0x40000040 ;  /* 0x4000004000057882 */ /* 0x000fe40000000000 */
[----:B------:R-:W-:Y:S01]  /*0d10*/  HGMMA.64x64x16.F32.BF16 R24, gdesc[UR4].tnspB, R24, gsb0 ;  /* 0x40e00000041879f0 */ /* 0x000fe20008001818 */
[----:B------:R-:W-:-:S05]  /*0d20*/  UMOV UR4, 0x1 ;  /* 0x0000000100047882 */ /* 0x000fca0000000000 */
.L_x_11:
[----:B0-----:R-:W-:-:S05]  /*0d30*/  VIMNMX R4, R3, 0x1, PT ;  /* 0x0000000103047848 */ /* 0x001fca0003fe0100 */
[----:B------:R-:W-:-:S05]  /*0d40*/  IMAD.IADD R3, R3, 0x1, -R4 ;  /* 0x0000000103037824 */ /* 0x000fca00078e0a04 */
[----:B------:R-:W-:-:S13]  /*0d50*/  ISETP.GE.AND P1, PT, R3, 0x1, PT ;  /* 0x000000010300780c */ /* 0x000fda0003f26270 */
[----:B------:R-:W-:Y:S05]  /*0d60*/  @!P1 BRA `(.L_x_14) ;  /* 0x0000000400549947 */ /* 0x000fea0003800000 */
[----:B------:R-:W0:Y:S01]  /*0d70*/  S2UR UR5, SR_CgaCtaId ;  /* 0x00000000000579c3 */ /* 0x000e220000008800 */
[----:B------:R-:W-:Y:S01]  /*0d80*/  UMOV UR6, 0x400 ;  /* 0x0000040000067882 */ /* 0x000fe20000000000 */
[----:B------:R-:W-:Y:S01]  /*0d90*/  LOP3.LUT R8, R2, 0x1, RZ, 0xfc, !PT ;  /* 0x0000000102087812 */ /* 0x000fe200078efcff */
[----:B------:R-:W-:Y:S01]  /*0da0*/  IMAD.MOV.U32 R7, RZ, RZ, RZ ;  /* 0x000000ffff077224 */ /* 0x000fe200078e00ff */
[----:B------:R-:W-:Y:S01]  /*0db0*/  UISETP.NE.U32.AND UP0, UPT, UR4, URZ, UPT ;  /* 0x0000003f0400728c */ /* 0x000fe2000bf05070 */
[----:B------:R-:W-:Y:S01]  /*0dc0*/  IMAD.MOV.U32 R4, RZ, RZ, R3 ;  /* 0x000000ffff047224 */ /* 0x000fe200078e0003 */
[----:B0-----:R-:W-:-:S04]  /*0dd0*/  ULEA UR6, UR5, UR6, 0x18 ;  /* 0x0000000605067291 */ /* 0x001fc8000f8ec03f */
[----:B------:R-:W-:Y:S02]  /*0de0*/  USHF.R.U32.HI UR5, URZ, 0x4, UR6 ;  /* 0x000000043f057899 */ /* 0x000fe40008011606 */
[----:B------:R-:W-:Y:S02]  /*0df0*/  UIADD3 UR7, UR6, 0x24000, URZ ;  /* 0x0002400006077890 */ /* 0x000fe4000fffe03f */
[----:B------:R-:W-:Y:S02]  /*0e00*/  ULOP3.LUT UR5, UR5, 0x3fff, URZ, 0xc0, !UPT ;  /* 0x00003fff05057892 */ /* 0x000fe4000f8ec03f */
[----:B------:R-:W-:Y:S02]  /*0e10*/  USHF.R.U32.HI UR8, URZ, 0x4, UR7 ;  /* 0x000000043f087899 */ /* 0x000fe40008011607 */
[----:B------:R-:W-:Y:S02]  /*0e20*/  ULOP3.LUT UR7, UR5, 0x10000, URZ, 0xfc, !UPT ;  /* 0x0001000005077892 */ /* 0x000fe4000f8efc3f */
[----:B------:R-:W-:Y:S01]  /*0e30*/  ULOP3.LUT UR17, UR8, 0x3fff, URZ, 0xc0, !UPT ;  /* 0x00003fff08117892 */ /* 0x000fe2000f8ec03f */
[----:B------:R-:W-:-:S11]  /*0e40*/  UMOV UR5, URZ ;  /* 0x0000003f00057c82 */ /* 0x000fd60008000000 */
.L_x_19:
[----:B------:R-:W-:-:S13]  /*0e50*/  ISETP.NE.AND P2, PT, R8, 0x3, PT ;  /* 0x000000030800780c */ /* 0x000fda0003f45270 */
[----:B0-----:R-:W-:Y:S05]  /*0e60*/  @!P2 BRA `(.L_x_15) ;  /* 0x000000000004a947 */ /* 0x001fea0003800000 */
[----:B------:R-:W-:Y:S01]  /*0e70*/  BPT.TRAP 0x1 ;  /* 0x000000040000795c */ /* 0x000fe20000300000 */
.L_x_15:
[----:B------:R-:W-:Y:S01]  /*0e80*/  SHF.L.U32 R5, R7, 0x1f, RZ ;  /* 0x0000001f07057819 */ /* 0x000fe200000006ff */
[----:B------:R-:W-:-:S12]  /*0e90*/  ULEA UR8, UR4, UR6, 0x3 ;  /* 0x0000000604087291 */ /* 0x000fd8000f8e183f */
.L_x_16:
[----:B0-----:R-:W-:-:S04]  /*0ea0*/  IMAD.U32 R6, RZ, RZ, UR8 ;  /* 0x00000008ff067e24 */ /* 0x001fc8000f8e00ff */
[----:B------:R0:W1:Y:S03]  /*0eb0*/  SYNCS.PHASECHK.TRANS64.TRYWAIT P1, [R6+URZ+0x36000], R5 ;  /* 0x03600005060075a7 */ /* 0x000066000802017f */
[----:B-1----:R-:W-:Y:S05]  /*0ec0*/  @!P1 NANOSLEEP.SYNCS 0x989680 ;  /* 0x009896800000995d */ /* 0x002fea0003900000 */
[----:B------:R-:W1:Y:S02]  /*0ed0*/  @!P1 SYNCS.PHASECHK.TRANS64 P1, [R6+URZ+0x36000], R5 ;  /* 0x03600005060095a7 */ /* 0x000e64000802007f */
[----:B-1----:R-:W-:Y:S05]  /*0ee0*/  @!P1 BRA `(.L_x_16) ;  /* 0xfffffffc00ec9947 */ /* 0x002fea000383ffff */
[----:B------:R-:W-:Y:S01]  /*0ef0*/  ULEA UR15, UR4, UR7, 0xa ;  /* 0x00000007040f7291 */ /* 0x000fe2000f8e503f */
[----:B------:R-:W-:Y:S01]  /*0f00*/  WARPGROUP.ARRIVE ;  /* 0x00000000000079c5 */ /* 0x000fe20000000000 */
[----:B------:R-:W-:Y:S02]  /*0f10*/  ULEA UR14, UR4, UR17, 0x9 ;  /* 0x00000011040e7291 */ /* 0x000fe4000f8e483f */
[----:B------:R-:W-:Y:S01]  /*0f20*/  UIADD3 UR16, UR15, 0x200, URZ ;  /* 0x000002000f107890 */ /* 0x000fe2000fffe03f */
[----:B------:R-:W-:Y:S02]  /*0f30*/  UMOV UR11, 0x40000040 ;  /* 0x40000040000b7882 */ /* 0x000fe40000000000 */
[----:B------:R-:W-:Y:S01]  /*0f40*/  UMOV UR8, UR15 ;  /* 0x0000000f00087c82 */ /* 0x000fe20008000000 */
[----:B------:R-:W-:Y:S01]  /*0f50*/  UMOV UR9, 0x40000040 ;  /* 0x4000004000097882 */ /* 0x000fe20000000000 */
[----:B------:R-:W-:Y:S02]  /*0f60*/  UMOV UR10, UR14 ;  /* 0x0000000e000a7c82 */ /* 0x000fe40008000000 */
[----:B------:R-:W-:Y:S01]  /*0f70*/  HGMMA.64x64x16.F32.BF16 R56, gdesc[UR8].tnspB, R56, UP0 ;  /* 0x40e00000083879f0 */ /* 0x000fe2000bf01838 */
[----:B------:R-:W-:Y:S01]  /*0f80*/  UMOV UR8, UR16 ;  /* 0x0000001000087c82 */ /* 0x000fe20008000000 */
[----:B------:R-:W-:Y:S01]  /*0f90*/  UMOV UR9, 0x40000040 ;  /* 0x4000004000097882 */ /* 0x000fe20000000000 */
[----:B------:R-:W-:Y:S01]  /*0fa0*/  UIADD3 UR16, UR15, 0x202, URZ ;  /* 0x000002020f107890 */ /* 0x000fe2000fffe03f */
[----:B------:R-:W-:Y:S01]  /*0fb0*/  HGMMA.64x64x16.F32.BF16 R24, gdesc[UR8].tnspB, R24, UP0 ;  /* 0x40e00000081879f0 */ /* 0x000fe2000bf01818 */
        /* <DEDUP_REMOVED lines=25> */
[----:B------:R-:W-:Y:S03]  /*1150*/  HGMMA.64x64x16.F32.BF16 R24, gdesc[UR8].tnspB, R24, gsb0 ;  /* 0x40e00000081879f0 */ /* 0x000fe60008001818 */
[----:B------:R-:W-:Y:S02]  /*1160*/  WARPGROUP.DEPBAR.LE gsb0, 0x1 ;  /* 0x00008000000079c5 */ /* 0x000fe40000010100 */
[----:B------:R-:W-:Y:S05]  /*1170*/  @!P2 BRA `(.L_x_17) ;  /* 0x000000000004a947 */ /* 0x000fea0003800000 */
[----:B------:R-:W-:Y:S01]  /*1180*/  BPT.TRAP 0x1 ;  /* 0x000000040000795c */ /* 0x000fe20000300000 */
.L_x_17:
[----:B------:R-:W-:Y:S01]  /*1190*/  ULEA UR8, UR5, UR6, 0x3 ;  /* 0x0000000605087291 */ /* 0x000fe2000f8e183f */
[----:B------:R-:W-:-:S03]  /*11a0*/  ISETP.GT.U32.AND P1, PT, R2, 0x1, PT ;  /* 0x000000010200780c */ /* 0x000fc60003f24070 */
[----:B------:R-:W-:-:S04]  /*11b0*/  UIADD3 UR8, UR8, 0x36048, URZ ;  /* 0x0003604808087890 */ /* 0x000fc8000fffe03f */
[----:B------:R-:W-:-:S09]  /*11c0*/  UPRMT UR8, URZ, 0x654, UR8 ;  /* 0x000006543f087896 */ /* 0x000fd20008000008 */
[----:B------:R-:W-:Y:S01]  /*11d0*/  SYNCS.ARRIVE.TRANS64.RED.A1T0 RZ, [UR8], RZ ;  /* 0x000000ffffff79a7 */ /* 0x000fe20008100408 */
[----:B------:R-:W-:Y:S05]  /*11e0*/  @P1 BRA `(.L_x_18) ;  /* 0x0000000000041947 */ /* 0x000fea0003800000 */
[----:B------:R-:W-:Y:S01]  /*11f0*/  BPT.TRAP 0x1 ;  /* 0x000000040000795c */ /* 0x000fe20000300000 */
.L_x_18:
[----:B------:R-:W-:Y:S01]  /*1200*/  UIADD3 UR4, UR4, 0x1, URZ ;  /* 0x0000000104047890 */ /* 0x000fe2000fffe03f */
[C---:B------:R-:W-:Y:S01]  /*1210*/  ISETP.GT.AND P1, PT, R4.reuse, 0x1, PT ;  /* 0x000000010400780c */ /* 0x040fe20003f24270 */
[----:B------:R-:W-:Y:S01]  /*1220*/  UIADD3 UR5, UR5, 0x1, URZ ;  /* 0x0000000105057890 */ /* 0x000fe2000fffe03f */
[----:B------:R-:W-:Y:S01]  /*1230*/  VIADD R4, R4, 0xffffffff ;  /* 0xffffffff04047836 */ /* 0x000fe20000000000 */
[----:B------:R-:W-:Y:S02]  /*1240*/  UISETP.NE.AND UP0, UPT, UR4, 0x9, UPT ;  /* 0x000000090400788c */ /* 0x000fe4000bf05270 */
[----:B------:R-:W-:Y:S02]  /*1250*/  UISETP.NE.AND UP1, UPT, UR5, 0x9, UPT ;  /* 0x000000090500788c */ /* 0x000fe4000bf25270 */
[----:B------:R-:W-:Y:S02]  /*1260*/  USEL UR8, URZ, 0x1, UP0 ;  /* 0x000000013f087887 */ /* 0x000fe40008000000 */
[----:B------:R-:W-:-:S02]  /*1270*/  USEL UR4, UR4, URZ, UP0 ;  /* 0x0000003f04047287 */ /* 0x000fc40008000000 */
[----:B------:R-:W-:Y:S02]  /*1280*/  USEL UR5, UR5, URZ, UP1 ;  /* 0x0000003f05057287 */ /* 0x000fe40008800000 */
[----:B------:R-:W-:Y:S01]  /*1290*/  UPLOP3.LUT UP0, UPT, UPT, UPT, UPT, 0x80, 0x0 ;  /* 0x000000000000789c */ /* 0x000fe20003f0f070 */
[----:B------:R-:W-:Y:S01]  /*12a0*/  LOP3.LUT R7, R7, UR8, RZ, 0x3c, !PT ;  /* 0x0000000807077c12 */ /* 0x000fe2000f8e3cff */
[----:B------:R-:W-:Y:S09]  /*12b0*/  @P1 BRA `(.L_x_19) ;  /* 0xfffffff800e41947 */ /* 0x000ff2000383ffff */
.L_x_14:
[----:B------:R-:W-:Y:S02]  /*12c0*/  WARPGROUP.DEPBAR.LE gsb0, 0x0 ;  /* 0x00008000000079c5 */ /* 0x000fe40000010000 */
[----:B------:R-:W-:Y:S05]  /*12d0*/  @!P0 BRA `(.L_x_20) ;  /* 0x0000000000448947 */ /* 0x000fea0003800000 */
[----:B------:R-:W-:-:S04]  /*12e0*/  LOP3.LUT R4, R2, 0x1, RZ, 0xfc, !PT ;  /* 0x0000000102047812 */ /* 0x000fc800078efcff */
[----:B------:R-:W-:-:S13]  /*12f0*/  ISETP.NE.AND P0, PT, R4, 0x3, PT ;  /* 0x000000030400780c */ /* 0x000fda0003f05270 */
[----:B------:R-:W-:Y:S05]  /*1300*/  @!P0 BRA `(.L_x_21) ;  /* 0x0000000000048947 */ /* 0x000fea0003800000 */
[----:B------:R-:W-:Y:S01]  /*1310*/  BPT.TRAP 0x1 ;  /* 0x000000040000795c */ /* 0x000fe20000300000 */
.L_x_21:
[----:B0-----:R-:W0:Y:S01]  /*1320*/  S2R R6, SR_CgaCtaId ;  /* 0x0000000000067919 */ /* 0x001e220000008800 */
[----:B------:R-:W-:Y:S01]  /*1330*/  IMAD.WIDE.U32 R4, R3, 0x38e38e39, RZ ;  /* 0x38e38e3903047825 */ /* 0x000fe200078e00ff */
[----:B------:R-:W-:-:S04]  /*1340*/  ISETP.GT.U32.AND P0, PT, R2, 0x1, PT ;  /* 0x000000010200780c */ /* 0x000fc80003f04070 */
[----:B------:R-:W-:Y:S02]  /*1350*/  SHF.R.U32.HI R4, RZ, 0x1, R5 ;  /* 0x00000001ff047819 */ /* 0x000fe40000011605 */
[----:B------:R-:W-:-:S03]  /*1360*/  MOV R5, 0x400 ;  /* 0x0000040000057802 */ /* 0x000fc60000000f00 */
[----:B------:R-:W-:Y:S01]  /*1370*/  IMAD R3, R4, -0x9, R3 ;  /* 0xfffffff704037824 */ /* 0x000fe200078e0203 */
[----:B0-----:R-:W-:-:S05]  /*1380*/  LEA R6, R6, R5, 0x18 ;  /* 0x0000000506067211 */ /* 0x001fca00078ec0ff */
[----:B------:R-:W-:-:S04]  /*1390*/  IMAD R3, R3, 0x8, R6 ;  /* 0x0000000803037824 */ /* 0x000fc800078e0206 */
[----:B------:R-:W-:-:S05]  /*13a0*/  VIADD R3, R3, 0x36048 ;  /* 0x0003604803037836 */ /* 0x000fca0000000000 */
[----:B------:R-:W-:-:S04]  /*13b0*/  PRMT R3, RZ, 0x654, R3 ;  /* 0x00000654ff037816 */ /* 0x000fc80000000003 */
[----:B------:R1:W-:Y:S01]  /*13c0*/  SYNCS.ARRIVE.TRANS64.RED.A1T0 RZ, [R3+URZ], RZ ;  /* 0x000000ff03ff79a7 */ /* 0x0003e2000810043f */
[----:B------:R-:W-:Y:S05]  /*13d0*/  @P0 BRA `(.L_x_20) ;  /* 0x0000000000040947 */ /* 0x000fea0003800000 */
[----:B------:R-:W-:Y:S01]  /*13e0*/  BPT.TRAP 0x1 ;  /* 0x000000040000795c */ /* 0x000fe20000300000 */
.L_x_20:
[----:B-1----:R-:W1:Y:S01]  /*13f0*/  S2R R3, SR_TID.X ;  /* 0x0000000000037919 */ /* 0x002e620000002100 */
[----:B------:R-:W-:Y:S01]  /*1400*/  ULDC.64 UR4, c[0x0][0x280] ;  /* 0x0000a00000047ab9 */ /* 0x000fe20000000a00 */
[----:B0-----:R-:W0:Y:S01]  /*1410*/  S2R R5, SR_CTAID.Y ;  /* 0x0000000000057919 */ /* 0x001e220000002600 */
[----:B------:R-:W2:Y:S01]  /*1420*/  S2R R13, SR_CTAID.X ;  /* 0x00000000000d7919 */ /* 0x000ea20000002500 */
[----:B-1----:R-:W-:-:S04]  /*1430*/  SHF.R.S32.HI R2, RZ, 0x1f, R3 ;  /* 0x0000001fff027819 */ /* 0x002fc80000011403 */
[----:B------:R-:W-:Y:S01]  /*1440*/  LEA.HI R2, R2, R3, RZ, 0x7 ;  /* 0x0000000302027211 */ /* 0x000fe200078f38ff */
[----:B0-----:R-:W-:-:S03]  /*1450*/  IMAD.SHL.U32 R5, R5, 0x40, RZ ;  /* 0x0000004005057824 */ /* 0x001fc600078e00ff */
[----:B------:R-:W-:Y:S01]  /*1460*/  LOP3.LUT R2, R2, 0xffffff80, RZ, 0xc0, !PT ;  /* 0xffffff8002027812 */ /* 0x000fe200078ec0ff */
[----:B--2---:R-:W-:Y:S01]  /*1470*/  IMAD.SHL.U32 R8, R13, 0x80, RZ ;  /* 0x000000800d087824 */ /* 0x004fe200078e00ff */
[----:B------:R-:W-:-:S03]  /*1480*/  ISETP.GE.AND P0, PT, R5, UR5, PT ;  /* 0x0000000505007c0c */ /* 0x000fc6000bf06270 */
[----:B------:R-:W-:Y:S01]  /*1490*/  IMAD.IADD R4, R3, 0x1, -R2 ;  /* 0x0000000103047824 */ /* 0x000fe200078e0a02 */
[----:B------:R-:W-:-:S04]  /*14a0*/  ISETP.GE.OR P0, PT, R8, UR4, P0 ;  /* 0x0000000408007c0c */ /* 0x000fc80008706670 */
[----:B------:R-:W-:-:S04]  /*14b0*/  SHF.R.S32.HI R7, RZ, 0x1f, R4 ;  /* 0x0000001fff077819 */ /* 0x000fc80000011404 */
[----:B------:R-:W-:-:S04]  /*14c0*/  LEA.HI R2, R7, R4, RZ, 0x2 ;  /* 0x0000000407027211 */ /* 0x000fc800078f10ff */
[--C-:B------:R-:W-:Y:S02]  /*14d0*/  SHF.R.S32.HI R16, RZ, 0x2, R2.reuse ;  /* 0x00000002ff107819 */ /* 0x100fe40000011402 */
[----:B------:R-:W-:-:S04]  /*14e0*/  SHF.R.S32.HI R3, RZ, 0x1f, R2 ;  /* 0x0000001fff037819 */ /* 0x000fc80000011402 */
[----:B------:R-:W-:-:S04]  /*14f0*/  LEA.HI R3, R3, R16, RZ, 0x3 ;  /* 0x0000001003037211 */ /* 0x000fc800078f18ff */
[----:B------:R-:W-:Y:S01]  /*1500*/  LOP3.LUT R17, R3, 0xfffffff8, RZ, 0xc0, !PT ;  /* 0xfffffff803117812 */ /* 0x000fe200078ec0ff */
[----:B------:R-:W-:Y:S06]  /*1510*/  @P0 EXIT ;  /* 0x000000000000094d */ /* 0x000fec0003800000 */
[----:B------:R-:W-:Y:S01]  /*1520*/  LOP3.LUT R9, R2, 0x7ffffffc, RZ, 0xc0, !PT ;  /* 0x7ffffffc02097812 */ /* 0x000fe200078ec0ff */
[----:B------:R-:W-:Y:S01]  /*1530*/  IMAD.IADD R16, R16, 0x1, -R17 ;  /* 0x0000000110107824 */ /* 0x000fe200078e0a11 */
[----:B------:R-:W0:Y:S01]  /*1540*/  LDC.64 R2, c[0x0][0x5d0] ;  /* 0x00017400ff027b82 */ /* 0x000e220000000a00 */
[----:B------:R-:W-:Y:S02]  /*1550*/  LEA.HI R7, R7, R4, RZ, 0x5 ;  /* 0x0000000407077211 */ /* 0x000fe400078f28ff */
[----:B------:R-:W-:Y:S01]  /*1560*/  IMAD.IADD R9, R4, 0x1, -R9 ;  /* 0x0000000104097824 */ /* 0x000fe200078e0a09 */
[--C-:B------:R-:W-:Y:S02]  /*1570*/  SHF.R.S32.HI R17, RZ, 0x1f, R16.reuse ;  /* 0x0000001fff117819 */ /* 0x100fe40000011410 */
[----:B------:R-:W-:Y:S01]  /*1580*/  SHF.R.S32.HI R11, RZ, 0x5, R7 ;  /* 0x00000005ff0b7819 */ /* 0x000fe20000011407 */
[----:B------:R-:W-:Y:S01]  /*1590*/  IMAD.SHL.U32 R4, R9, 0x2, RZ ;  /* 0x0000000209047824 */ /* 0x000fe200078e00ff */
[----:B---3-5:R-:W-:Y:S01]  /*15a0*/  FSETP.NEU.AND P1, PT, R14, RZ, PT ;  /* 0x000000ff0e00720b */ /* 0x028fe20003f2d000 */
[----:B------:R-:W-:-:S03]  /*15b0*/  IMAD.WIDE R6, R13, 0x80, R16 ;  /* 0x000000800d067825 */ /* 0x000fc600078e0210 */
[----:B------:R-:W-:Y:S01]  /*15c0*/  SHF.R.S32.HI R10, RZ, 0x1f, R4 ;  /* 0x0000001fff0a7819 */ /* 0x000fe20000011404 */
[----:B------:R-:W-:Y:S01]  /*15d0*/  IMAD R13, R11, -0x10, -R8 ;  /* 0xfffffff00b0d7824 */ /* 0x000fe200078e0a08 */
[----:B------:R-:W-:Y:S01]  /*15e0*/  IADD3 R8, P0, R5, R4, RZ ;  /* 0x0000000405087210 */ /* 0x000fe20007f1e0ff */
[----:B------:R-:W-:Y:S01]  /*15f0*/  IMAD.WIDE R6, R11, 0x10, R6 ;  /* 0x000000100b067825 */ /* 0x000fe200078e0206 */
[----:B------:R-:W-:Y:S02]  /*1600*/  IADD3 R15, -R4, UR5, -R5 ;  /* 0x00000005040f7c10 */ /* 0x000fe4000fffe905 */
[----:B------:R-:W-:Y:S02]  /*1610*/  LEA.HI.X.SX32 R9, R5, R10, 0x1, P0 ;  /* 0x0000000a05097211 */ /* 0x000fe400000f0eff */
[----:B------:R-:W-:Y:S02]  /*1620*/  IADD3 R16, R13, UR4, -R16 ;  /* 0x000000040d107c10 */ /* 0x000fe4000fffe810 */
[----:B------:R-:W-:Y:S01]  /*1630*/  ISETP.GT.AND P4, PT, R15, RZ, PT ;  /* 0x000000ff0f00720c */ /* 0x000fe20003f84270 */
[-C--:B0-----:R-:W-:Y:S01]  /*1640*/  IMAD R4, R7, R2.reuse, RZ ;  /* 0x0000000207047224 */ /* 0x081fe200078e02ff */
[----:B------:R-:W-:Y:S01]  /*1650*/  SHF.L.U64.HI R19, R2, 0x3, R3 ;  /* 0x0000000302137819 */ /* 0x000fe20000010203 */
[----:B------:R-:W-:Y:S01]  /*1660*/  IMAD.WIDE.U32 R10, R6, R2, R8 ;  /* 0x00000002060a7225 */ /* 0x000fe200078e0008 */
[----:B------:R-:W-:-:S02]  /*1670*/  P2R R5, PR, RZ, 0x10 ;  /* 0x00000010ff057803 */ /* 0x000fc40000000000 */
[----:B------:R-:W-:Y:S01]  /*1680*/  ISETP.GT.AND P0, PT, R16, RZ, P4 ;  /* 0x000000ff1000720c */ /* 0x000fe20002704270 */
[----:B------:R-:W-:Y:S01]  /*1690*/  IMAD R13, R6, R3, R4 ;  /* 0x00000003060d7224 */ /* 0x000fe200078e0204 */
[C---:B------:R-:W-:Y:S01]  /*16a0*/  SHF.L.U64.HI R18, R2.reuse, 0x6, R3 ;  /* 0x0000000602127819 */ /* 0x040fe20000010203 */
[C---:B------:R-:W-:Y:S02]  /*16b0*/  IMAD.SHL.U32 R20, R2.reuse, 0x8, RZ ;  /* 0x0000000802147824 */ /* 0x040fe400078e00ff */
[----:B------:R-:W-:Y:S02]  /*16c0*/  IMAD.SHL.U32 R17, R2, 0x40, RZ ;  /* 0x0000004002117824 */ /* 0x000fe400078e00ff */
[----:B------:R-:W-:Y:S01]  /*16d0*/  IMAD.IADD R13, R11, 0x1, R13 ;  /* 0x000000010b0d7824 */ /* 0x000fe200078e020d */
[----:B------:R-:W-:Y:S06]  /*16e0*/  @!P1 BRA `(.L_x_22) ;  /* 0x00000030008c9947 */ /* 0x000fec0003800000 */
[----:B------:R-:W-:Y:S01]  /*16f0*/  ULDC.64 UR6, c[0x0][0x5b0] ;  /* 0x00016c0000067ab9 */ /* 0x000fe20000000a00 */
[----:B------:R-:W-:Y:S01]  /*1700*/  ULDC.64 UR8, c[0x0][0x5a8] ;  /* 0x00016a0000087ab9 */ /* 0x000fe20000000a00 */
[----:B------:R-:W-:Y:S01]  /*1710*/  IMAD R21, R7, UR6, RZ ;  /* 0x0000000607157c24 */ /* 0x000fe2000f8e02ff */
[----:B------:R-:W-:Y:S01]  /*1720*/  ULDC.64 UR4, c[0x0][0x5c8] ;  /* 0x0001720000047ab9 */ /* 0x000fe20000000a00 */
[----:B------:R-:W-:-:S04]  /*1730*/  IMAD.WIDE.U32 R2, R6, UR6, R8 ;  /* 0x0000000606027c25 */ /* 0x000fc8000f8e0008 */
[----:B------:R-:W-:Y:S01]  /*1740*/  IMAD R21, R6, UR7, R21 ;  /* 0x0000000706157c24 */ /* 0x000fe2000f8e0215 */
[----:B------:R-:W-:-:S03]  /*1750*/  LEA R4, P1, R2, UR8, 0x1 ;  /* 0x0000000802047c11 */ /* 0x000fc6000f8208ff */
[----:B------:R-:W-:-:S05]  /*1760*/  IMAD.IADD R3, R3, 0x1, R21 ;  /* 0x0000000103037824 */ /* 0x000fca00078e0215 */
[----:B------:R-:W-:-:S05]  /*1770*/  LEA.HI.X R5, R2, UR9, R3, 0x1, P1 ;  /* 0x0000000902057c11 */ /* 0x000fca00088f0c03 */
[----:B------:R-:W2:Y:S01]  /*1780*/  @P0 LDG.E.LTC128B.U16 R22, desc[UR12][R4.64] ;  /* 0x0000000c04160981 */ /* 0x000ea2000c1e1520 */
[----:B------:R-:W-:Y:S01]  /*1790*/  ISETP.GT.AND P3, PT, R15, 0x1, PT ;  /* 0x000000010f00780c */ /* 0x000fe20003f64270 */
[----:B------:R-:W-:Y:S01]  /*17a0*/  BSSY B0, `(.L_x_23) ;  /* 0x000000c000007945 */ /* 0x000fe20003800000 */
[----:B------:R-:W-:Y:S02]  /*17b0*/  LEA R2, P2, R10, UR4, 0x1 ;  /* 0x000000040a027c11 */ /* 0x000fe4000f8408ff */
[----:B------:R-:W-:Y:S01]  /*17c0*/  ISETP.GT.AND P1, PT, R16, RZ, P3 ;  /* 0x000000ff1000720c */ /* 0x000fe20001f24270 */
[----:B--2---:R-:W-:-:S04]  /*17d0*/  IMAD.U32 R3, R22, 0x10000, RZ ;  /* 0x0001000016037824 */ /* 0x004fc800078e00ff */
[----:B------:R-:W-:-:S04]  /*17e0*/  FMUL R3, R3, R14 ;  /* 0x0000000e03037220 */ /* 0x000fc80000400000 */
[----:B------:R-:W-:-:S05]  /*17f0*/  FFMA R3, R56, R0, R3 ;  /* 0x0000000038037223 */ /* 0x000fca0000000003 */
[----:B------:R-:W-:Y:S02]  /*1800*/  F2FP.BF16.F32.PACK_AB R11, RZ, R3 ;  /* 0x00000003ff0b723e */ /* 0x000fe400000010ff */
[----:B------:R-:W-:Y:S02]  /*1810*/  P2R R3, PR, RZ, 0x8 ;  /* 0x00000008ff037803 */ /* 0x000fe40000000000 */
[----:B------:R-:W-:-:S05]  /*1820*/  LEA.HI.X R3, R10, UR5, R13, 0x1, P2 ;  /* 0x000000050a037c11 */ /* 0x000fca00090f0c0d */
[----:B------:R0:W-:Y:S01]  /*1830*/  @P0 STG.E.U16 desc[UR12][R2.64], R11 ;  /* 0x0000000b02000986 */ /* 0x0001e2000c10150c */
[----:B------:R-:W-:Y:S05]  /*1840*/  @!P1 BRA `(.L_x_24) ;  /* 0x0000000000049947 */ /* 0x000fea0003800000 */
[----:B------:R1:W5:Y:S02]  /*1850*/  LDG.E.LTC128B.U16 R22, desc[UR12][R4.64+0x2] ;  /* 0x0000020c04167981 */ /* 0x000364000c1e1520 */
.L_x_24:
[----:B------:R-:W-:Y:S05]  /*1860*/  BSYNC B0 ;  /* 0x0000000000007941 */ /* 0x000fea0003800000 */
.L_x_23:
[----:B------:R-:W-:Y:S01]  /*1870*/  USHF.L.U32 UR4, UR6, 0x3, URZ ;  /* 0x0000000306047899 */ /* 0x000fe2000800063f */
[----:B-----5:R-:W-:Y:S01]  /*1880*/  IMAD.U32 R13, R22, 0x10000, RZ ;  /* 0x00010000160d7824 */ /* 0x020fe200078e00ff */
[----:B------:R-:W-:Y:S01]  /*1890*/  USHF.L.U64.HI UR5, UR6, 0x3, UR7 ;  /* 0x0000000306057899 */ /* 0x000fe20008010207 */
[----:B------:R-:W-:Y:S02]  /*18a0*/  ISETP.GT.AND P0, PT, R16, 0x8, P4 ;  /* 0x000000081000780c */ /* 0x000fe40002704270 */
[----:B------:R-:W-:Y:S01]  /*18b0*/  FMUL R56, R13, R14 ;  /* 0x0000000e0d387220 */ /* 0x000fe20000400000 */
[----:B------:R-:W-:Y:S02]  /*18c0*/  IMAD.U32 R10, RZ, RZ, UR4 ;  /* 0x00000004ff0a7e24 */ /* 0x000fe4000f8e00ff */
[----:B0-----:R-:W-:Y:S02]  /*18d0*/  IMAD.U32 R11, RZ, RZ, UR5 ;  /* 0x00000005ff0b7e24 */ /* 0x001fe4000f8e00ff */
[----:B------:R-:W-:Y:S01]  /*18e0*/  FFMA R56, R57, R0, R56 ;  /* 0x0000000039387223 */ /* 0x000fe20000000038 */
[----:B------:R-:W-:-:S04]  /*18f0*/  IMAD.WIDE.U32 R12, R6, UR6, R10 ;  /* 0x00000006060c7c25 */ /* 0x000fc8000f8e000a */
[----:B------:R-:W-:Y:S02]  /*1900*/  F2FP.BF16.F32.PACK_AB R57, RZ, R56 ;  /* 0x00000038ff39723e */ /* 0x000fe400000010ff */
[----:B------:R-:W-:-:S03]  /*1910*/  IADD3 R23, P2, R8, R12, RZ ;  /* 0x0000000c08177210 */ /* 0x000fc60007f5e0ff */
[----:B------:R0:W-:Y:S01]  /*1920*/  @P1 STG.E.U16 desc[UR12][R2.64+0x2], R57 ;  /* 0x0000023902001986 */ /* 0x0001e2000c10150c */
[----:B------:R-:W-:Y:S02]  /*1930*/  IADD3.X R56, R9, R21, R13, P2, !PT ;  /* 0x0000001509387210 */ /* 0x000fe400017fe40d */
[----:B------:R-:W-:-:S04]  /*1940*/  LEA R12, P2, R23, UR8, 0x1 ;  /* 0x00000008170c7c11 */ /* 0x000fc8000f8408ff */
[----:B------:R-:W-:-:S05]  /*1950*/  LEA.HI.X R13, R23, UR9, R56, 0x1, P2 ;  /* 0x00000009170d7c11 */ /* 0x000fca00090f0c38 */
[----:B------:R-:W2:Y:S01]  /*1960*/  @P0 LDG.E.LTC128B.U16 R22, desc[UR12][R12.64] ;  /* 0x0000000c0c160981 */ /* 0x000ea2000c1e1520 */
[C---:B------:R-:W-:Y:S01]  /*1970*/  IMAD.SHL.U32 R23, R20.reuse, 0x2, RZ ;  /* 0x0000000214177824 */ /* 0x040fe200078e00ff */
[----:B------:R-:W-:Y:S01]  /*1980*/  SHF.L.U64.HI R19, R20, 0x1, R19 ;  /* 0x0000000114137819 */ /* 0x000fe20000010213 */
[----:B------:R-:W-:Y:S01]  /*1990*/  BSSY B0, `(.L_x_25) ;  /* 0x000000b000007945 */ /* 0x000fe20003800000 */
[----:B------:R-:W-:Y:S02]  /*19a0*/  ISETP.GT.AND P1, PT, R16, 0x8, P3 ;  /* 0x000000081000780c */ /* 0x000fe40001f24270 */
[----:B------:R-:W-:Y:S01]  /*19b0*/  IADD3 R20, P2, R23, R2, RZ ;  /* 0x0000000217147210 */ /* 0x000fe20007f5e0ff */
[----:B--2---:R-:W-:-:S04]  /*19c0*/  IMAD.U32 R21, R22, 0x10000, RZ ;  /* 0x0001000016157824 */ /* 0x004fc800078e00ff */
[----:B------:R-:W-:-:S04]  /*19d0*/  FMUL R21, R21, R14 ;  /* 0x0000000e15157220 */ /* 0x000fc80000400000 */
[----:B------:R-:W-:-:S05]  /*19e0*/  FFMA R21, R58, R0, R21 ;  /* 0x000000003a157223 */ /* 0x000fca0000000015 */
[----:B------:R-:W-:Y:S01]  /*19f0*/  F2FP.BF16.F32.PACK_AB R56, RZ, R21 ;  /* 0x00000015ff38723e */ /* 0x000fe200000010ff */
[----:B------:R-:W-:-:S05]  /*1a00*/  IMAD.X R21, R19, 0x1, R3, P2 ;  /* 0x0000000113157824 */ /* 0x000fca00010e0603 */
[----:B------:R0:W-:Y:S01]  /*1a10*/  @P0 STG.E.U16 desc[UR12][R20.64], R56 ;  /* 0x0000003814000986 */ /* 0x0001e2000c10150c */
[----:B------:R-:W-:Y:S05]  /*1a20*/  @!P1 BRA `(.L_x_26) ;  /* 0x0000000000049947 */ /* 0x000fea0003800000 */
[----:B------:R2:W5:Y:S02]  /*1a30*/  LDG.E.LTC128B.U16 R22, desc[UR12][R12.64+0x2] ;  /* 0x0000020c0c167981 */ /* 0x000564000c1e1520 */
.L_x_26:
[----:B------:R-:W-:Y:S05]  /*1a40*/  BSYNC B0 ;  /* 0x0000000000007941 */ /* 0x000fea0003800000 */
.L_x_25:
[----:B0----5:R-:W-:Y:S01]  /*1a50*/  IMAD.U32 R57, R22, 0x10000, RZ ;  /* 0x0001000016397824 */ /* 0x021fe200078e00ff */
[----:B------:R-:W-:Y:S01]  /*1a60*/  ISETP.GT.AND P3, PT, R15, 0x8, PT ;  /* 0x000000080f00780c */ /* 0x000fe20003f64270 */
[----:B------:R-:W-:Y:S02]  /*1a70*/  BSSY B0, `(.L_x_27) ;  /* 0x0000009000007945 */ /* 0x000fe40003800000 */
[----:B------:R-:W-:Y:S01]  /*1a80*/  FMUL R56, R57, R14 ;  /* 0x0000000e39387220 */ /* 0x000fe20000400000 */
[----:B------:R-:W-:Y:S02]  /*1a90*/  ISETP.GT.AND P0, PT, R16, RZ, P3 ;  /* 0x000000ff1000720c */ /* 0x000fe40001f04270 */
[----:B------:R-:W-:Y:S01]  /*1aa0*/  P2R R57, PR, RZ, 0x8 ;  /* 0x00000008ff397803 */ /* 0x000fe20000000000 */
[----:B------:R-:W-:-:S05]  /*1ab0*/  FFMA R56, R59, R0, R56 ;  /* 0x000000003b387223 */ /* 0x000fca0000000038 */
[----:B------:R-:W-:-:S05]  /*1ac0*/  F2FP.BF16.F32.PACK_AB R56, RZ, R56 ;  /* 0x00000038ff38723e */ /* 0x000fca00000010ff */
[----:B------:R0:W-:Y:S01]  /*1ad0*/  @P1 STG.E.U16 desc[UR12][R20.64+0x2], R56 ;  /* 0x0000023814001986 */ /* 0x0001e2000c10150c */
[----:B------:R-:W-:Y:S05]  /*1ae0*/  @!P0 BRA `(.L_x_28) ;  /* 0x0000000000048947 */ /* 0x000fea0003800000 */
[----:B------:R3:W5:Y:S02]  /*1af0*/  LDG.E.LTC128B.U16 R22, desc[UR12][R4.64+0x10] ;  /* 0x0000100c04167981 */ /* 0x000764000c1e1520 */
.L_x_28:
[----:B------:R-:W-:Y:S05]  /*1b00*/  BSYNC B0 ;  /* 0x0000000000007941 */ /* 0x000fea0003800000 */
.L_x_27:
[----:B-----5:R-:W-:Y:S01]  /*1b10*/  IMAD.U32 R57, R22, 0x10000, RZ ;  /* 0x0001000016397824 */ /* 0x020fe200078e00ff */
[----:B------:R-:W-:Y:S01]  /*1b20*/  ISETP.GT.AND P2, PT, R15, 0x9, PT ;  /* 0x000000090f00780c */ /* 0x000fe20003f44270 */
[----:B------:R-:W-:Y:S02]  /*1b30*/  BSSY B0, `(.L_x_29) ;  /* 0x0000009000007945 */ /* 0x000fe40003800000 */
[----:B------:R-:W-:Y:S01]  /*1b40*/  FMUL R57, R57, R14 ;  /* 0x0000000e39397220 */ /* 0x000fe20000400000 */
[----:B------:R-:W-:Y:S02]  /*1b50*/  ISETP.GT.AND P1, PT, R16, RZ, P2 ;  /* 0x000000ff1000720c */ /* 0x000fe40001724270 */
[----:B0-----:R-:W-:Y:S01]  /*1b60*/  P2R R56, PR, RZ, 0x4 ;  /* 0x00000004ff387803 */ /* 0x001fe20000000000 */
[----:B------:R-:W-:-:S05]  /*1b70*/  FFMA R57, R60, R0, R57 ;  /* 0x000000003c397223 */ /* 0x000fca0000000039 */
[----:B------:R-:W-:-:S05]  /*1b80*/  F2FP.BF16.F32.PACK_AB R57, RZ, R57 ;  /* 0x00000039ff39723e */ /* 0x000fca00000010ff */
[----:B------:R0:W-:Y:S01]  /*1b90*/  @P0 STG.E.U16 desc[UR12][R2.64+0x10], R57 ;  /* 0x0000103902000986 */ /* 0x0001e2000c10150c */
[----:B------:R-:W-:Y:S05]  /*1ba0*/  @!P1 BRA `(.L_x_30) ;  /* 0x0000000000049947 */ /* 0x000fea0003800000 */
[----:B------:R4:W5:Y:S02]  /*1bb0*/  LDG.E.LTC128B.U16 R22, desc[UR12][R4.64+0x12] ;  /* 0x0000120c04167981 */ /* 0x000964000c1e1520 */
.L_x_30:
[----:B------:R-:W-:Y:S05]  /*1bc0*/  BSYNC B0 ;  /* 0x0000000000007941 */ /* 0x000fea0003800000 */
.L_x_29:
[----:B0----5:R-:W-:Y:S01]  /*1bd0*/  IMAD.U32 R57, R22, 0x10000, RZ ;  /* 0x0001000016397824 */ /* 0x021fe200078e00ff */
[----:B------:R-:W-:Y:S01]  /*1be0*/  ISETP.GT.AND P0, PT, R16, 0x8, P3 ;  /* 0x000000081000780c */ /* 0x000fe20001f04270 */
[----:B------:R-:W-:Y:S02]  /*1bf0*/  BSSY B0, `(.L_x_31) ;  /* 0x0000007000007945 */ /* 0x000fe40003800000 */
[----:B------:R-:W-:-:S04]  /*1c00*/  FMUL R56, R57, R14 ;  /* 0x0000000e39387220 */ /* 0x000fc80000400000 */
[----:B------:R-:W-:-:S05]  /*1c10*/  FFMA R56, R61, R0, R56 ;  /* 0x000000003d387223 */ /* 0x000fca0000000038 */
[----:B------:R-:W-:-:S05]  /*1c20*/  F2FP.BF16.F32.PACK_AB R56, RZ, R56 ;  /* 0x00000038ff38723e */ /* 0x000fca00000010ff */
[----:B------:R0:W-:Y:S01]  /*1c30*/  @P1 STG.E.U16 desc[UR12][R2.64+0x12], R56 ;  /* 0x0000123802001986 */ /* 0x0001e2000c10150c */
[----:B------:R-:W-:Y:S05]  /*1c40*/  @!P0 BRA `(.L_x_32) ;  /* 0x0000000000048947 */ /* 0x000fea0003800000 */
[----:B------:R0:W5:Y:S02]  /*1c50*/  LDG.E.LTC128B.U16 R22, desc[UR12][R12.64+0x10] ;  /* 0x0000100c0c167981 */ /* 0x000164000c1e1520 */
.L_x_32:
[----:B------:R-:W-:Y:S05]  /*1c60*/  BSYNC B0 ;  /* 0x0000000000007941 */ /* 0x000fea0003800000 */
.L_x_31:
[----:B-----5:R-:W-:Y:S01]  /*1c70*/  IMAD.U32 R57, R22, 0x10000, RZ ;  /* 0x0001000016397824 */ /* 0x020fe200078e00ff */
        /* <DEDUP_REMOVED lines=8> */
.L_x_34:
[----:B------:R-:W-:Y:S05]  /*1d00*/  BSYNC B0 ;  /* 0x0000000000007941 */ /* 0x000fea0003800000 */
.L_x_33:
[----:B-----5:R-:W-:Y:S01]  /*1d10*/  IMAD.U32 R59, R22, 0x10000, RZ ;  /* 0x00010000163b7824 */ /* 0x020fe200078e00ff */
[----:B------:R-:W-:Y:S01]  /*1d20*/  ISETP.GT.AND P3, PT, R15, 0x10, PT ;  /* 0x000000100f00780c */ /* 0x000fe20003f64270 */
[C---:B0-----:R-:W-:Y:S01]  /*1d30*/  IMAD.SHL.U32 R57, R17.reuse, 0x2, RZ ;  /* 0x0000000211397824 */ /* 0x041fe200078e00ff */
[----:B------:R-:W-:Y:S01]  /*1d40*/  SHF.L.U64.HI R17, R17, 0x1, R18 ;  /* 0x0000000111117819 */ /* 0x000fe20000010212 */
[----:B------:R-:W-:Y:S01]  /*1d50*/  FMUL R56, R59, R14 ;  /* 0x0000000e3b387220 */ /* 0x000fe20000400000 */
[----:B------:R-:W-:Y:S02]  /*1d60*/  BSSY B0, `(.L_x_35) ;  /* 0x000000a000007945 */ /* 0x000fe40003800000 */
[----:B------:R-:W-:Y:S01]  /*1d70*/  IADD3 R18, P0, P2, R57, R2, R23 ;  /* 0x0000000239127210 */ /* 0x000fe20007a1e017 */
[----:B------:R-:W-:Y:S01]  /*1d80*/  FFMA R56, R63, R0, R56 ;  /* 0x000000003f387223 */ /* 0x000fe20000000038 */
[----:B------:R-:W-:Y:S02]  /*1d90*/  P2R R23, PR, RZ, 0x8 ;  /* 0x00000008ff177803 */ /* 0x000fe40000000000 */
[----:B------:R-:W-:-:S02]  /*1da0*/  IADD3.X R19, R17, R3, R19, P0, P2 ;  /* 0x0000000311137210 */ /* 0x000fc400007e4413 */
[----:B------:R-:W-:Y:S02]  /*1db0*/  F2FP.BF16.F32.PACK_AB R56, RZ, R56 ;  /* 0x00000038ff38723e */ /* 0x000fe400000010ff */
[----:B------:R-:W-:-:S03]  /*1dc0*/  ISETP.GT.AND P0, PT, R16, RZ, P3 ;  /* 0x000000ff1000720c */ /* 0x000fc60001f04270 */
[----:B------:R0:W-:Y:S10]  /*1dd0*/  @P1 STG.E.U16 desc[UR12][R20.64+0x12], R56 ;  /* 0x0000123814001986 */ /* 0x0001f4000c10150c */
[----:B------:R-:W-:Y:S05]  /*1de0*/  @!P0 BRA `(.L_x_36) ;  /* 0x0000000000048947 */ /* 0x000fea0003800000 */
[----:B------:R0:W5:Y:S02]  /*1df0*/  LDG.E.LTC128B.U16 R22, desc[UR12][R4.64+0x20] ;  /* 0x0000200c04167981 */ /* 0x000164000c1e1520 */
.L_x_36:
[----:B------:R-:W-:Y:S05]  /*1e00*/  BSYNC B0 ;  /* 0x0000000000007941 */ /* 0x000fea0003800000 */
.L_x_35:
[----:B-----5:R-:W-:Y:S01]  /*1e10*/  IMAD.U32 R23, R22, 0x10000, RZ ;  /* 0x0001000016177824 */ /* 0x020fe200078e00ff */
[----:B------:R-:W-:Y:S01]  /*1e20*/  ISETP.GT.AND P1, PT, R15, 0x11, PT ;  /* 0x000000110f00780c */ /* 0x000fe20003f24270 */
[----:B------:R-:W-:Y:S02]  /*1e30*/  BSSY B0, `(.L_x_37) ;  /* 0x0000009000007945 */ /* 0x000fe40003800000 */
[----:B------:R-:W-:-:S04]  /*1e40*/  FMUL R23, R23, R14 ;  /* 0x0000000e17177220 */ /* 0x000fc80000400000 */
[----:B------:R-:W-:-:S05]  /*1e50*/  FFMA R23, R64, R0, R23 ;  /* 0x0000000040177223 */ /* 0x000fca0000000017 */
[----:B------:R-:W-:-:S05]  /*1e60*/  F2FP.BF16.F32.PACK_AB R23, RZ, R23 ;  /* 0x00000017ff17723e */ /* 0x000fca00000010ff */
[----:B------:R1:W-:Y:S01]  /*1e70*/  @P0 STG.E.U16 desc[UR12][R2.64+0x20], R23 ;  /* 0x0000201702000986 */ /* 0x0003e2000c10150c */
[----:B------:R-:W-:Y:S02]  /*1e80*/  ISETP.GT.AND P0, PT, R16, RZ, P1 ;  /* 0x000000ff1000720c */ /* 0x000fe40000f04270 */
[----:B-1----:R-:W-:-:S11]  /*1e90*/  P2R R23, PR, RZ, 0x2 ;  /* 0x00000002ff177803 */ /* 0x002fd60000000000 */
[----:B------:R-:W-:Y:S05]  /*1ea0*/  @!P0 BRA `(.L_x_38) ;  /* 0x0000000000048947 */ /* 0x000fea0003800000 */
[----:B------:R1:W5:Y:S02]  /*1eb0*/  LDG.E.LTC128B.U16 R22, desc[UR12][R4.64+0x22] ;  /* 0x0000220c04167981 */ /* 0x000364000c1e1520 */
.L_x_38:
[----:B------:R-:W-:Y:S05]  /*1ec0*/  BSYNC B0 ;  /* 0x0000000000007941 */ /* 0x000fea0003800000 */
.L_x_37:
[----:B-----5:R-:W-:Y:S01]  /*1ed0*/  IMAD.U32 R23, R22, 0x10000, RZ ;  /* 0x0001000016177824 */ /* 0x020fe200078e00ff */
[----:B------:R-:W-:Y:S03]  /*1ee0*/  BSSY B0, `(.L_x_39) ;  /* 0x0000008000007945 */ /* 0x000fe60003800000 */
[----:B0-----:R-:W-:-:S04]  /*1ef0*/  FMUL R56, R23, R14 ;  /* 0x0000000e17387220 */ /* 0x001fc80000400000 */
[----:B------:R-:W-:-:S05]  /*1f00*/  FFMA R56, R65, R0, R56 ;  /* 0x0000000041387223 */ /* 0x000fca0000000038 */
[----:B------:R-:W-:-:S05]  /*1f10*/  F2FP.BF16.F32.PACK_AB R56, RZ, R56 ;  /* 0x00000038ff38723e */ /* 0x000fca00000010ff */
[----:B------:R0:W-:Y:S01]  /*1f20*/  @P0 STG.E.U16 desc[UR12][R2.64+0x22], R56 ;  /* 0x0000223802000986 */ /* 0x0001e2000c10150c */
[----:B------:R-:W-:-:S13]  /*1f30*/  ISETP.GT.AND P0, PT, R16, 0x8, P3 ;  /* 0x000000081000780c */ /* 0x000fda0001f04270 */
[----:B0-----:R-:W-:Y:S05]  /*1f40*/  @!P0 BRA `(.L_x_40) ;  /* 0x0000000000048947 */ /* 0x001fea0003800000 */
[----:B------:R0:W5:Y:S02]  /*1f50*/  LDG.E.LTC128B.U16 R22, desc[UR12][R12.64+0x20] ;  /* 0x0000200c0c167981 */ /* 0x000164000c1e1520 */
.L_x_40:
[----:B------:R-:W-:Y:S05]  /*1f60*/  BSYNC B0 ;  /* 0x0000000000007941 */ /* 0x000fea0003800000 */
.L_x_39:
[C---:B-----5:R-:W-:Y:S01]  /*1f70*/  IMAD.U32 R23, R22.reuse, 0x10000, RZ ;  /* 0x0001000016177824 */ /* 0x060fe200078e00ff */
[----:B------:R-:W-:Y:S01]  /*1f80*/  BSSY B0, `(.L_x_41) ;  /* 0x000000c000007945 */ /* 0x000fe20003800000 */
[----:B------:R-:W-:Y:S02]  /*1f90*/  PRMT R56, R22, 0x7610, R56 ;  /* 0x0000761016387816 */ /* 0x000fe40000000038 */
[----:B------:R-:W-:-:S04]  /*1fa0*/  FMUL R23, R23, R14 ;  /* 0x0000000e17177220 */ /* 0x000fc80000400000 */
[----:B------:R-:W-:-:S05]  /*1fb0*/  FFMA R23, R66, R0, R23 ;  /* 0x0000000042177223 */ /* 0x000fca0000000017 */
[----:B------:R-:W-:-:S04]  /*1fc0*/  F2FP.BF16.F32.PACK_AB R23, RZ, R23 ;  /* 0x00000017ff17723e */ /* 0x000fc800000010ff */
[----:B------:R-:W-:-:S05]  /*1fd0*/  PRMT R58, R23, 0x7610, R58 ;  /* 0x00007610173a7816 */ /* 0x000fca000000003a */
[----:B------:R0:W-:Y:S01]  /*1fe0*/  @P0 STG.E.U16 desc[UR12][R20.64+0x20], R58 ;  /* 0x0000203a14000986 */ /* 0x0001e2000c10150c */
[----:B------:R-:W-:-:S05]  /*1ff0*/  IADD3 R59, P0, R6, 0x40, RZ ;  /* 0x00000040063b7810 */ /* 0x000fca0007f1e0ff */
[----:B------:R-:W-:Y:S01]  /*2000*/  IMAD.X R23, RZ, RZ, R7, P0 ;  /* 0x000000ffff177224 */ /* 0x000fe200000e0607 */
[----:B------:R-:W-:-:S13]  /*2010*/  ISETP.GT.AND P0, PT, R16, 0x8, P1 ;  /* 0x000000081000780c */ /* 0x000fda0000f04270 */
[----:B0-----:R-:W-:Y:S05]  /*2020*/  @!P0 BRA `(.L_x_42) ;  /* 0x0000000000048947 */ /* 0x001fea0003800000 */
[----:B------:R0:W5:Y:S02]  /*2030*/  LDG.E.LTC128B.U16 R56, desc[UR12][R12.64+0x22] ;  /* 0x0000220c0c387981 */ /* 0x000164000c1e1520 */
.L_x_42:
[----:B------:R-:W-:Y:S05]  /*2040*/  BSYNC B0 ;  /* 0x0000000000007941 */ /* 0x000fea0003800000 */
.L_x_41:
[----:B-----5:R-:W-:Y:S01]  /*2050*/  IMAD.U32 R7, R56, 0x10000, RZ ;  /* 0x0001000038077824 */ /* 0x020fe200078e00ff */
[----:B------:R-:W-:Y:S01]  /*2060*/  ISETP.GT.AND P2, PT, R15, 0x18, PT ;  /* 0x000000180f00780c */ /* 0x000fe20003f44270 */
[----:B------:R-:W-:Y:S01]  /*2070*/  IMAD.WIDE.U32 R10, R59, UR6, R10 ;  /* 0x000000063b0a7c25 */ /* 0x000fe2000f8e000a */
[----:B------:R-:W-:Y:S03]  /*2080*/  BSSY B0, `(.L_x_43) ;  /* 0x0000014000007945 */ /* 0x000fe60003800000 */
[----:B------:R-:W-:-:S04]  /*2090*/  FMUL R6, R7, R14 ;  /* 0x0000000e07067220 */ /* 0x000fc80000400000 */
[----:B------:R-:W-:-:S05]  /*20a0*/  FFMA R6, R67, R0, R6 ;  /* 0x0000000043067223 */ /* 0x000fca0000000006 */
[----:B------:R-:W-:Y:S01]  /*20b0*/  F2FP.BF16.F32.PACK_AB R7, RZ, R6 ;  /* 0x00000006ff07723e */ /* 0x000fe200000010ff */
[----:B------:R-:W-:Y:S02]  /*20c0*/  IMAD R6, R23, UR6, RZ ;  /* 0x0000000617067c24 */ /* 0x000fe4000f8e02ff */
[----:B------:R-:W-:Y:S01]  /*20d0*/  IMAD.WIDE.U32 R22, R59, UR6, R8 ;  /* 0x000000063b167c25 */ /* 0x000fe2000f8e0008 */
[----:B------:R-:W-:-:S03]  /*20e0*/  PRMT R58, R7, 0x7610, R58 ;  /* 0x00007610073a7816 */ /* 0x000fc6000000003a */
[----:B------:R-:W-:Y:S02]  /*20f0*/  IMAD R61, R59, UR7, R6 ;  /* 0x000000073b3d7c24 */ /* 0x000fe4000f8e0206 */
[----:B------:R0:W-:Y:S01]  /*2100*/  @P0 STG.E.U16 desc[UR12][R20.64+0x22], R58 ;  /* 0x0000223a14000986 */ /* 0x0001e2000c10150c */
[----:B------:R-:W-:Y:S01]  /*2110*/  LEA R6, P0, R22, UR8, 0x1 ;  /* 0x0000000816067c11 */ /* 0x000fe2000f8008ff */
[----:B------:R-:W-:-:S05]  /*2120*/  IMAD.IADD R7, R23, 0x1, R61 ;  /* 0x0000000117077824 */ /* 0x000fca00078e023d */
[----:B------:R-:W-:Y:S02]  /*2130*/  LEA.HI.X R7, R22, UR9, R7, 0x1, P0 ;  /* 0x0000000916077c11 */ /* 0x000fe400080f0c07 */
[----:B------:R-:W-:-:S04]  /*2140*/  IADD3 R10, P0, R8, R10, RZ ;  /* 0x0000000a080a7210 */ /* 0x000fc80007f1e0ff */
[----:B------:R-:W-:Y:S02]  /*2150*/  IADD3.X R9, R9, R61, R11, P0, !PT ;  /* 0x0000003d09097210 */ /* 0x000fe400007fe40b */
[----:B------:R-:W-:-:S04]  /*2160*/  LEA R8, P0, R10, UR8, 0x1 ;  /* 0x000000080a087c11 */ /* 0x000fc8000f8008ff */
[----:B------:R-:W-:Y:S02]  /*2170*/  LEA.HI.X R9, R10, UR9, R9, 0x1, P0 ;  /* 0x000000090a097c11 */ /* 0x000fe400080f0c09 */
[----:B------:R-:W-:Y:S02]  /*2180*/  ISETP.GT.AND P0, PT, R16, RZ, P2 ;  /* 0x000000ff1000720c */ /* 0x000fe40001704270 */
[----:B------:R-:W-:-:S11]  /*2190*/  P2R R10, PR, RZ, 0x4 ;  /* 0x00000004ff0a7803 */ /* 0x000fd60000000000 */
[----:B0-----:R-:W-:Y:S05]  /*21a0*/  @!P0 BRA `(.L_x_44) ;  /* 0x0000000000048947 */ /* 0x001fea0003800000 */
[----:B------:R0:W5:Y:S02]  /*21b0*/  LDG.E.LTC128B.U16 R56, desc[UR12][R4.64+0x30] ;  /* 0x0000300c04387981 */ /* 0x000164000c1e1520 */
.L_x_44:
[----:B------:R-:W-:Y:S05]  /*21c0*/  BSYNC B0 ;  /* 0x0000000000007941 */ /* 0x000fea0003800000 */
.L_x_43:
[----:B-----5:R-:W-:Y:S01]  /*21d0*/  IMAD.U32 R11, R56, 0x10000, RZ ;  /* 0x00010000380b7824 */ /* 0x020fe200078e00ff */
[----:B------:R-:W-:Y:S01]  /*21e0*/  ISETP.GT.AND P1, PT, R15, 0x19, PT ;  /* 0x000000190f00780c */ /* 0x000fe20003f24270 */
[----:B------:R-:W-:Y:S02]  /*21f0*/  BSSY B0, `(.L_x_45) ;  /* 0x0000009000007945 */ /* 0x000fe40003800000 */
[----:B------:R-:W-:Y:S01]  /*2200*/  FMUL R11, R11, R14 ;  /* 0x0000000e0b0b7220 */ /* 0x000fe20000400000 */
[----:B------:R-:W-:-:S03]  /*2210*/  P2R R10, PR, RZ, 0x2 ;  /* 0x00000002ff0a7803 */ /* 0x000fc60000000000 */
[----:B------:R-:W-:-:S05]  /*2220*/  FFMA R11, R68, R0, R11 ;  /* 0x00000000440b7223 */ /* 0x000fca000000000b */
[----:B------:R-:W-:-:S05]  /*2230*/  F2FP.BF16.F32.PACK_AB R11, RZ, R11 ;  /* 0x0000000bff0b723e */ /* 0x000fca00000010ff */
[----:B------:R0:W-:Y:S01]  /*2240*/  @P0 STG.E.U16 desc[UR12][R2.64+0x30], R11 ;  /* 0x0000300b02000986 */ /* 0x0001e2000c10150c */
[----:B------:R-:W-:-:S13]  /*2250*/  ISETP.GT.AND P0, PT, R16, RZ, P1 ;  /* 0x000000ff1000720c */ /* 0x000fda0000f04270 */
[----:B0-----:R-:W-:Y:S05]  /*2260*/  @!P0 BRA `(.L_x_46) ;  /* 0x0000000000048947 */ /* 0x001fea0003800000 */
[----:B------:R0:W5:Y:S02]  /*2270*/  LDG.E.LTC128B.U16 R56, desc[UR12][R4.64+0x32] ;  /* 0x0000320c04387981 */ /* 0x000164000c1e1520 */
.L_x_46:
[----:B------:R-:W-:Y:S05]  /*2280*/  BSYNC B0 ;  /* 0x0000000000007941 */ /* 0x000fea0003800000 */
.L_x_45:
[----:B-----5:R-:W-:Y:S01]  /*2290*/  IMAD.U32 R11, R56, 0x10000, RZ ;  /* 0x00010000380b7824 */ /* 0x020fe200078e00ff */
[----:B------:R-:W-:Y:S03]  /*22a0*/  BSSY B0, `(.L_x_47) ;  /* 0x0000008000007945 */ /* 0x000fe60003800000 */
[----:B------:R-:W-:-:S04]  /*22b0*/  FMUL R10, R11, R14 ;  /* 0x0000000e0b0a7220 */ /* 0x000fc80000400000 */
[----:B------:R-:W-:-:S05]  /*22c0*/  FFMA R10, R69, R0, R10 ;  /* 0x00000000450a7223 */ /* 0x000fca000000000a */
[----:B------:R-:W-:-:S05]  /*22d0*/  F2FP.BF16.F32.PACK_AB R10, RZ, R10 ;  /* 0x0000000aff0a723e */ /* 0x000fca00000010ff */
[----:B------:R0:W-:Y:S01]  /*22e0*/  @P0 STG.E.U16 desc[UR12][R2.64+0x32], R10 ;  /* 0x0000320a02000986 */ /* 0x0001e2000c10150c */
[----:B------:R-:W-:-:S13]  /*22f0*/  ISETP.GT.AND P0, PT, R16, 0x8, P2 ;  /* 0x000000081000780c */ /* 0x000fda0001704270 */
[----:B0-----:R-:W-:Y:S05]  /*2300*/  @!P0 BRA `(.L_x_48) ;  /* 0x0000000000048947 */ /* 0x001fea0003800000 */
[----:B------:R0:W5:Y:S02]  /*2310*/  LDG.E.LTC128B.U16 R56, desc[UR12][R12.64+0x30] ;  /* 0x0000300c0c387981 */ /* 0x000164000c1e1520 */
.L_x_48:
[----:B------:R-:W-:Y:S05]  /*2320*/  BSYNC B0 ;  /* 0x0000000000007941 */ /* 0x000fea0003800000 */
.L_x_47:
        /* <DEDUP_REMOVED lines=9> */
.L_x_50:
[----:B------:R-:W-:Y:S05]  /*23c0*/  BSYNC B0 ;  /* 0x0000000000007941 */ /* 0x000fea0003800000 */
.L_x_49:
        /* <DEDUP_REMOVED lines=11> */
.L_x_52:
[----:B------:R-:W-:Y:S05]  /*2480*/  BSYNC B0 ;  /* 0x0000000000007941 */ /* 0x000fea0003800000 */
.L_x_51:
        /* <DEDUP_REMOVED lines=11> */
.L_x_54:
[----:B------:R-:W-:Y:S05]  /*2540*/  BSYNC B0 ;  /* 0x0000000000007941 */ /* 0x000fea0003800000 */
.L_x_53:
        /* <DEDUP_REMOVED lines=9> */
.L_x_56:
[----:B------:R-:W-:Y:S05]  /*25e0*/  BSYNC B0 ;  /* 0x0000000000007941 */ /* 0x000fea0003800000 */
.L_x_55:
        /* <DEDUP_REMOVED lines=9> */
.L_x_58:
[----:B------:R-:W-:Y:S05]  /*2680*/  BSYNC B0 ;  /* 0x0000000000007941 */ /* 0x000fea0003800000 */
.L_x_57:
        /* <DEDUP_REMOVED lines=11> */
.L_x_60:
[----:B------:R-:W-:Y:S05]  /*2740*/  BSYNC B0 ;  /* 0x0000000000007941 */ /* 0x000fea0003800000 */
.L_x_59:
[----:B-----5:R-:W-:Y:S01]  /*2750*/  IMAD.U32 R11, R56, 0x10000, RZ ;  /* 0x00010000380b7824 */ /* 0x020fe200078e00ff */
[----:B------:R-:W-:Y:S01]  /*2760*/  ISETP.GT.AND P4, PT, R15, 0x29, PT ;  /* 0x000000290f00780c */ /* 0x000fe20003f84270 */
[----:B------:R-:W-:Y:S02]  /*2770*/  BSSY B0, `(.L_x_61) ;  /* 0x0000008000007945 */ /* 0x000fe40003800000 */
[----:B------:R-:W-:-:S04]  /*2780*/  FMUL R11, R11, R14 ;  /* 0x0000000e0b0b7220 */ /* 0x000fc80000400000 */
[----:B------:R-:W-:-:S05]  /*2790*/  FFMA R11, R76, R0, R11 ;  /* 0x000000004c0b7223 */ /* 0x000fca000000000b */
[----:B------:R-:W-:-:S05]  /*27a0*/  F2FP.BF16.F32.PACK_AB R11, RZ, R11 ;  /* 0x0000000bff0b723e */ /* 0x000fca00000010ff */
[----:B------:R0:W-:Y:S01]  /*27b0*/  @P0 STG.E.U16 desc[UR12][R2.64+0x50], R11 ;  /* 0x0000500b02000986 */ /* 0x0001e2000c10150c */
[----:B------:R-:W-:-:S13]  /*27c0*/  ISETP.GT.AND P0, PT, R16, RZ, P4 ;  /* 0x000000ff1000720c */ /* 0x000fda0002704270 */
[----:B0-----:R-:W-:Y:S05]  /*27d0*/  @!P0 BRA `(.L_x_62) ;  /* 0x0000000000048947 */ /* 0x001fea0003800000 */
[----:B------:R0:W5:Y:S02]  /*27e0*/  LDG.E.LTC128B.U16 R56, desc[UR12][R4.64+0x52] ;  /* 0x0000520c04387981 */ /* 0x000164000c1e1520 */
.L_x_62:
[----:B------:R-:W-:Y:S05]  /*27f0*/  BSYNC B0 ;  /* 0x0000000000007941 */ /* 0x000fea0003800000 */
.L_x_61:
        /* <DEDUP_REMOVED lines=9> */
.L_x_64:
[----:B------:R-:W-:Y:S05]  /*2890*/  BSYNC B0 ;  /* 0x0000000000007941 */ /* 0x000fea0003800000 */
.L_x_63:
        /* <DEDUP_REMOVED lines=9> */
.L_x_66:
[----:B------:R-:W-:Y:S05]  /*2930*/  BSYNC B0 ;  /* 0x0000000000007941 */ /* 0x000fea0003800000 */
.L_x_65:
        /* <DEDUP_REMOVED lines=10> */
.L_x_68:
[----:B------:R-:W-:Y:S05]  /*29e0*/  BSYNC B0 ;  /* 0x0000000000007941 */ /* 0x000fea0003800000 */
.L_x_67:
        /* <DEDUP_REMOVED lines=10> */
.L_x_70:
[----:B------:R-:W-:Y:S05]  /*2a90*/  BSYNC B0 ;  /* 0x0000000000007941 */ /* 0x000fea0003800000 */
.L_x_69:
        /* <DEDUP_REMOVED lines=9> */
.L_x_72:
[----:B------:R-:W-:Y:S05]  /*2b30*/  BSYNC B0 ;  /* 0x0000000000007941 */ /* 0x000fea0003800000 */
.L_x_71:
        /* <DEDUP_REMOVED lines=9> */
.L_x_74:
[----:B------:R-:W-:Y:S05]  /*2bd0*/  BSYNC B0 ;  /* 0x0000000000007941 */ /* 0x000fea0003800000 */
.L_x_73:
        /* <DEDUP_REMOVED lines=10> */
.L_x_76:
[----:B------:R-:W-:Y:S05]  /*2c80*/  BSYNC B0 ;  /* 0x0000000000007941 */ /* 0x000fea0003800000 */
.L_x_75:
[----:B-----5:R-:W-:Y:S01]  /*2c90*/  IMAD.U32 R11, R56, 0x10000, RZ ;  /* 0x00010000380b7824 */ /* 0x020fe200078e00ff */
[----:B------:R-:W-:Y:S03]  /*2ca0*/  BSSY B0, `(.L_x_77) ;  /* 0x000000d000007945 */ /* 0x000fe60003800000 */
[----:B------:R-:W-:-:S04]  /*2cb0*/  FMUL R11, R11, R14 ;  /* 0x0000000e0b0b7220 */ /* 0x000fc80000400000 */
[----:B------:R-:W-:-:S05]  /*2cc0*/  FFMA R11, R84, R0, R11 ;  /* 0x00000000540b7223 */ /* 0x000fca000000000b */
[----:B------:R-:W-:-:S05]  /*2cd0*/  F2FP.BF16.F32.PACK_AB R11, RZ, R11 ;  /* 0x0000000bff0b723e */ /* 0x000fca00000010ff */
[----:B------:R1:W-:Y:S01]  /*2ce0*/  @P0 STG.E.U16 desc[UR12][R2.64+0x70], R11 ;  /* 0x0000700b02000986 */ /* 0x0003e2000c10150c */
[----:B------:R-:W-:-:S05]  /*2cf0*/  IADD3 R22, P0, R57, R20, RZ ;  /* 0x0000001439167210 */ /* 0x000fca0007f1e0ff */
[----:B------:R-:W-:Y:S01]  /*2d00*/  IMAD.X R23, R17, 0x1, R21, P0 ;  /* 0x0000000111177824 */ /* 0x000fe200000e0615 */
[----:B------:R-:W-:-:S05]  /*2d10*/  IADD3 R10, P0, R57, R2, RZ ;  /* 0x00000002390a7210 */ /* 0x000fca0007f1e0ff */
[----:B-1----:R-:W-:Y:S01]  /*2d20*/  IMAD.X R11, R17, 0x1, R3, P0 ;  /* 0x00000001110b7824 */ /* 0x002fe200000e0603 */
[----:B------:R-:W-:-:S04]  /*2d30*/  ISETP.GT.AND P0, PT, R15, 0x39, PT ;  /* 0x000000390f00780c */ /* 0x000fc80003f04270 */
[----:B------:R-:W-:-:S13]  /*2d40*/  ISETP.GT.AND P5, PT, R16, RZ, P0 ;  /* 0x000000ff1000720c */ /* 0x000fda00007a4270 */
[----:B------:R-:W-:Y:S05]  /*2d50*/  @!P5 BRA `(.L_x_78) ;  /* 0x000000000004d947 */ /* 0x000fea0003800000 */
[----:B------:R1:W5:Y:S02]  /*2d60*/  LDG.E.LTC128B.U16 R56, desc[UR12][R4.64+0x72] ;  /* 0x0000720c04387981 */ /* 0x000364000c1e1520 */
.L_x_78:
[----:B------:R-:W-:Y:S05]  /*2d70*/  BSYNC B0 ;  /* 0x0000000000007941 */ /* 0x000fea0003800000 */
.L_x_77:
[----:B01-345:R-:W-:Y:S01]  /*2d80*/  IMAD.U32 R5, R56, 0x10000, RZ ;  /* 0x0001000038057824 */ /* 0x03bfe200078e00ff */
        /* <DEDUP_REMOVED lines=8> */
.L_x_80:
[----:B------:R-:W-:Y:S05]  /*2e10*/  BSYNC B0 ;  /* 0x0000000000007941 */ /* 0x000fea0003800000 */
.L_x_79:
[----:B-----5:R-:W-:Y:S01]  /*2e20*/  IMAD.U32 R3, R56, 0x10000, RZ ;  /* 0x0001000038037824 */ /* 0x020fe200078e00ff */
[----:B------:R-:W-:Y:S03]  /*2e30*/  BSSY B0, `(.L_x_81) ;  /* 0x0000008000007945 */ /* 0x000fe60003800000 */
[----:B------:R-:W-:-:S04]  /*2e40*/  FMUL R3, R3, R14 ;  /* 0x0000000e03037220 */ /* 0x000fc80000400000 */
[----:B------:R-:W-:-:S05]  /*2e50*/  FFMA R3, R86, R0, R3 ;  /* 0x0000000056037223 */ /* 0x000fca0000000003 */
[----:B------:R-:W-:-:S05]  /*2e60*/  F2FP.BF16.F32.PACK_AB R3, RZ, R3 ;  /* 0x00000003ff03723e */ /* 0x000fca00000010ff */
[----:B------:R1:W-:Y:S01]  /*2e70*/  @P5 STG.E.U16 desc[UR12][R20.64+0x70], R3 ;  /* 0x0000700314005986 */ /* 0x0003e2000c10150c */
[----:B------:R-:W-:-:S13]  /*2e80*/  ISETP.GT.AND P5, PT, R16, 0x8, P0 ;  /* 0x000000081000780c */ /* 0x000fda00007a4270 */
[----:B-1----:R-:W-:Y:S05]  /*2e90*/  @!P5 BRA `(.L_x_82) ;  /* 0x000000000004d947 */ /* 0x002fea0003800000 */
[----:B------:R1:W5:Y:S02]  /*2ea0*/  LDG.E.LTC128B.U16 R56, desc[UR12][R12.64+0x72] ;  /* 0x0000720c0c387981 */ /* 0x000364000c1e1520 */
.L_x_82:
[----:B------:R-:W-:Y:S05]  /*2eb0*/  BSYNC B0 ;  /* 0x0000000000007941 */ /* 0x000fea0003800000 */
.L_x_81:
[----:B-----5:R-:W-:-:S04]  /*2ec0*/  IMAD.U32 R3, R56, 0x10000, RZ ;  /* 0x0001000038037824 */ /* 0x020fc800078e00ff */
[----:B------:R-:W-:-:S04]  /*2ed0*/  FMUL R2, R3, R14 ;  /* 0x0000000e03027220 */ /* 0x000fc80000400000 */
[----:B------:R-:W-:-:S05]  /*2ee0*/  FFMA R2, R87, R0, R2 ;  /* 0x0000000057027223 */ /* 0x000fca0000000002 */
[----:B------:R-:W-:-:S05]  /*2ef0*/  F2FP.BF16.F32.PACK_AB R2, RZ, R2 ;  /* 0x00000002ff02723e */ /* 0x000fca00000010ff */
[----:B------:R3:W-:Y:S01]  /*2f00*/  @P5 STG.E.U16 desc[UR12][R20.64+0x72], R2 ;  /* 0x0000720214005986 */ /* 0x0007e2000c10150c */
[----:B------:R-:W-:-:S04]  /*2f10*/  ISETP.GT.AND P5, PT, R15, RZ, PT ;  /* 0x000000ff0f00720c */ /* 0x000fc80003fa4270 */
[----:B------:R-:W-:-:S13]  /*2f20*/  ISETP.GT.AND P5, PT, R16, 0x40, P5 ;  /* 0x000000401000780c */ /* 0x000fda0002fa4270 */
[----:B------:R-:W4:Y:S01]  /*2f30*/  @P5 LDG.E.LTC128B.U16 R56, desc[UR12][R6.64] ;  /* 0x0000000c06385981 */ /* 0x000f22000c1e1520 */
[----:B------:R-:W-:Y:S01]  /*2f40*/  BSSY B0, `(.L_x_83) ;  /* 0x000000a000007945 */ /* 0x000fe20003800000 */
[----:B----4-:R-:W-:-:S04]  /*2f50*/  IMAD.U32 R3, R56, 0x10000, RZ ;  /* 0x0001000038037824 */ /* 0x010fc800078e00ff */
[----:B------:R-:W-:-:S04]  /*2f60*/  FMUL R3, R3, R14 ;  /* 0x0000000e03037220 */ /* 0x000fc80000400000 */
[----:B------:R-:W-:-:S05]  /*2f70*/  FFMA R3, R24, R0, R3 ;  /* 0x0000000018037223 */ /* 0x000fca0000000003 */
[----:B------:R-:W-:-:S05]  /*2f80*/  F2FP.BF16.F32.PACK_AB R3, RZ, R3 ;  /* 0x00000003ff03723e */ /* 0x000fca00000010ff */
[----:B------:R3:W-:Y:S01]  /*2f90*/  @P5 STG.E.U16 desc[UR12][R10.64], R3 ;  /* 0x000000030a005986 */ /* 0x0007e2000c10150c */
[----:B------:R-:W-:-:S04]  /*2fa0*/  ISETP.GT.AND P5, PT, R15, 0x1, PT ;  /* 0x000000010f00780c */ /* 0x000fc80003fa4270 */
[----:B------:R-:W-:-:S13]  /*2fb0*/  ISETP.GT.AND P5, PT, R16, 0x40, P5 ;  /* 0x000000401000780c */ /* 0x000fda0002fa4270 */
[----:B---3--:R-:W-:Y:S05]  /*2fc0*/  @!P5 BRA `(.L_x_84) ;  /* 0x000000000004d947 */ /* 0x008fea0003800000 */
[----:B------:R3:W5:Y:S02]  /*2fd0*/  LDG.E.LTC128B.U16 R56, desc[UR12][R6.64+0x2] ;  /* 0x0000020c06387981 */ /* 0x000764000c1e1520 */
.L_x_84:
[----:B------:R-:W-:Y:S05]  /*2fe0*/  BSYNC B0 ;  /* 0x0000000000007941 */ /* 0x000fea0003800000 */
.L_x_83:
[----:B-----5:R-:W-:Y:S01]  /*2ff0*/  IMAD.U32 R3, R56, 0x10000, RZ ;  /* 0x0001000038037824 */ /* 0x020fe200078e00ff */
[----:B------:R-:W-:Y:S03]  /*3000*/  BSSY B0, `(.L_x_85) ;  /* 0x000000c000007945 */ /* 0x000fe60003800000 */
[----:B------:R-:W-:Y:S01]  /*3010*/  FMUL R2, R3, R14 ;  /* 0x0000000e03027220 */ /* 0x000fe20000400000 */
[----:B------:R-:W-:-:S03]  /*3020*/  @P5 IMAD.MOV.U32 R3, RZ, RZ, R11 ;  /* 0x000000ffff035224 */ /* 0x000fc600078e000b */
[----:B------:R-:W-:-:S05]  /*3030*/  FFMA R2, R25, R0, R2 ;  /* 0x0000000019027223 */ /* 0x000fca0000000002 */
[----:B------:R-:W-:-:S04]  /*3040*/  F2FP.BF16.F32.PACK_AB R2, RZ, R2 ;  /* 0x00000002ff02723e */ /* 0x000fc800000010ff */
[----:B------:R-:W-:Y:S01]  /*3050*/  PRMT R4, R2, 0x7610, R4 ;  /* 0x0000761002047816 */ /* 0x000fe20000000004 */
[----:B------:R-:W-:-:S05]  /*3060*/  @P5 IMAD.MOV.U32 R2, RZ, RZ, R10 ;  /* 0x000000ffff025224 */ /* 0x000fca00078e000a */
[----:B------:R4:W-:Y:S01]  /*3070*/  @P5 STG.E.U16 desc[UR12][R2.64+0x2], R4 ;  /* 0x0000020402005986 */ /* 0x0009e2000c10150c */
[----:B------:R-:W-:-:S04]  /*3080*/  ISETP.GT.AND P5, PT, R15, RZ, PT ;  /* 0x000000ff0f00720c */ /* 0x000fc80003fa4270 */
[----:B------:R-:W-:-:S13]  /*3090*/  ISETP.GT.AND P5, PT, R16, 0x48, P5 ;  /* 0x000000481000780c */ /* 0x000fda0002fa4270 */
[----:B----4-:R-:W-:Y:S05]  /*30a0*/  @!P5 BRA `(.L_x_86) ;  /* 0x000000000004d947 */ /* 0x010fea0003800000 */
[----:B------:R4:W5:Y:S02]  /*30b0*/  LDG.E.LTC128B.U16 R56, desc[UR12][R8.64] ;  /* 0x0000000c08387981 */ /* 0x000964000c1e1520 */
.L_x_86:
[----:B------:R-:W-:Y:S05]  /*30c0*/  BSYNC B0 ;  /* 0x0000000000007941 */ /* 0x000fea0003800000 */
.L_x_85:
[----:B-----5:R-:W-:Y:S01]  /*30d0*/  IMAD.U32 R3, R56, 0x10000, RZ ;  /* 0x0001000038037824 */ /* 0x020fe200078e00ff */
[----:B------:R-:W-:Y:S03]  /*30e0*/  BSSY B0, `(.L_x_87) ;  /* 0x0000009000007945 */ /* 0x000fe60003800000 */
[----:B------:R-:W-:-:S04]  /*30f0*/  FMUL R3, R3, R14 ;  /* 0x0000000e03037220 */ /* 0x000fc80000400000 */
[----:B------:R-:W-:-:S05]  /*3100*/  FFMA R3, R26, R0, R3 ;  /* 0x000000001a037223 */ /* 0x000fca0000000003 */
[----:B------:R-:W-:-:S05]  /*3110*/  F2FP.BF16.F32.PACK_AB R3, RZ, R3 ;  /* 0x00000003ff03723e */ /* 0x000fca00000010ff */
[----:B------:R0:W-:Y:S01]  /*3120*/  @P5 STG.E.U16 desc[UR12][R22.64], R3 ;  /* 0x0000000316005986 */ /* 0x0001e2000c10150c */
[----:B------:R-:W-:-:S04]  /*3130*/  ISETP.GT.AND P5, PT, R15, 0x1, PT ;  /* 0x000000010f00780c */ /* 0x000fc80003fa4270 */
[----:B------:R-:W-:-:S13]  /*3140*/  ISETP.GT.AND P5, PT, R16, 0x48, P5 ;  /* 0x000000481000780c */ /* 0x000fda0002fa4270 */
[----:B0-----:R-:W-:Y:S05]  /*3150*/  @!P5 BRA `(.L_x_88) ;  /* 0x000000000004d947 */ /* 0x001fea0003800000 */
[----:B------:R0:W5:Y:S02]  /*3160*/  LDG.E.LTC128B.U16 R56, desc[UR12][R8.64+0x2] ;  /* 0x0000020c08387981 */ /* 0x000164000c1e1520 */
.L_x_88:
[----:B------:R-:W-:Y:S05]  /*3170*/  BSYNC B0 ;  /* 0x0000000000007941 */ /* 0x000fea0003800000 */
.L_x_87:
        /* <DEDUP_REMOVED lines=10> */
.L_x_90:
[----:B------:R-:W-:Y:S05]  /*3220*/  BSYNC B0 ;  /* 0x0000000000007941 */ /* 0x000fea0003800000 */
.L_x_89:
[----:B-----5:R-:W-:Y:S01]  /*3230*/  IMAD.U32 R3, R56, 0x10000, RZ ;  /* 0x0001000038037824 */ /* 0x020fe200078e00ff */
[----:B------:R-:W-:Y:S01]  /*3240*/  BSSY B0, `(.L_x_91) ;  /* 0x000000c000007945 */ /* 0x000fe20003800000 */
[----:B------:R-:W-:Y:S02]  /*3250*/  @P5 IMAD.MOV.U32 R2, RZ, RZ, R10 ;  /* 0x000000ffff025224 */ /* 0x000fe400078e000a */
[----:B------:R-:W-:-:S04]  /*3260*/  FMUL R3, R3, R14 ;  /* 0x0000000e03037220 */ /* 0x000fc80000400000 */
[----:B------:R-:W-:-:S05]  /*3270*/  FFMA R3, R28, R0, R3 ;  /* 0x000000001c037223 */ /* 0x000fca0000000003 */
[----:B------:R-:W-:-:S04]  /*3280*/  F2FP.BF16.F32.PACK_AB R3, RZ, R3 ;  /* 0x00000003ff03723e */ /* 0x000fc800000010ff */
[----:B------:R-:W-:Y:S01]  /*3290*/  PRMT R4, R3, 0x7610, R4 ;  /* 0x0000761003047816 */ /* 0x000fe20000000004 */
[----:B------:R-:W-:-:S05]  /*32a0*/  @P5 IMAD.MOV.U32 R3, RZ, RZ, R11 ;  /* 0x000000ffff035224 */ /* 0x000fca00078e000b */
[----:B------:R0:W-:Y:S01]  /*32b0*/  @P5 STG.E.U16 desc[UR12][R2.64+0x10], R4 ;  /* 0x0000100402005986 */ /* 0x0001e2000c10150c */
[----:B------:R-:W-:-:S04]  /*32c0*/  ISETP.GT.AND P5, PT, R15, 0x9, PT ;  /* 0x000000090f00780c */ /* 0x000fc80003fa4270 */
[----:B------:R-:W-:-:S13]  /*32d0*/  ISETP.GT.AND P5, PT, R16, 0x40, P5 ;  /* 0x000000401000780c */ /* 0x000fda0002fa4270 */
[----:B0-----:R-:W-:Y:S05]  /*32e0*/  @!P5 BRA `(.L_x_92) ;  /* 0x000000000004d947 */ /* 0x001fea0003800000 */
[----:B------:R0:W5:Y:S02]  /*32f0*/  LDG.E.LTC128B.U16 R56, desc[UR12][R6.64+0x12] ;  /* 0x0000120c06387981 */ /* 0x000164000c1e1520 */
.L_x_92:
[----:B------:R-:W-:Y:S05]  /*3300*/  BSYNC B0 ;  /* 0x0000000000007941 */ /* 0x000fea0003800000 */
.L_x_91:
        /* <DEDUP_REMOVED lines=13> */
.L_x_94:
[----:B------:R-:W-:Y:S05]  /*33e0*/  BSYNC B0 ;  /* 0x0000000000007941 */ /* 0x000fea0003800000 */
.L_x_93:
        /* <DEDUP_REMOVED lines=10> */
.L_x_96:
[----:B------:R-:W-:Y:S05]  /*3490*/  BSYNC B0 ;  /* 0x0000000000007941 */ /* 0x000fea0003800000 */
.L_x_95:
        /* <DEDUP_REMOVED lines=13> */
.L_x_98:
[----:B------:R-:W-:Y:S05]  /*3570*/  BSYNC B0 ;  /* 0x0000000000007941 */ /* 0x000fea0003800000 */
.L_x_97:
        /* <DEDUP_REMOVED lines=13> */
.L_x_100:
[----:B------:R-:W-:Y:S05]  /*3650*/  BSYNC B0 ;  /* 0x0000000000007941 */ /* 0x000fea0003800000 */
.L_x_99:
        /* <DEDUP_REMOVED lines=13> */
.L_x_102:
[----:B------:R-:W-:Y:S05]  /*3730*/  BSYNC B0 ;  /* 0x0000000000007941 */ /* 0x000fea0003800000 */
.L_x_101:
        /* <DEDUP_REMOVED lines=13> */
.L_x_104:
[----:B------:R-:W-:Y:S05]  /*3810*/  BSYNC B0 ;  /* 0x0000000000007941 */ /* 0x000fea0003800000 */
.L_x_103:
        /* <DEDUP_REMOVED lines=13> */
.L_x_106:
[----:B------:R-:W-:Y:S05]  /*38f0*/  BSYNC B0 ;  /* 0x0000000000007941 */ /* 0x000fea0003800000 */
.L_x_105:
        /* <DEDUP_REMOVED lines=13> */
.L_x_108:
[----:B------:R-:W-:Y:S05]  /*39d0*/  BSYNC B0 ;  /* 0x0000000000007941 */ /* 0x000fea0003800000 */
.L_x_107:
        /* <DEDUP_REMOVED lines=13> */
.L_x_110:
[----:B------:R-:W-:Y:S05]  /*3ab0*/  BSYNC B0 ;  /* 0x0000000000007941 */ /* 0x000fea0003800000 */
.L_x_109:
        /* <DEDUP_REMOVED lines=13> */
.L_x_112:
[----:B------:R-:W-:Y:S05]  /*3b90*/  BSYNC B0 ;  /* 0x0000000000007941 */ /* 0x000fea0003800000 */
.L_x_111:
        /* <DEDUP_REMOVED lines=13> */
.L_x_114:
[----:B------:R-:W-:Y:S05]  /*3c70*/  BSYNC B0 ;  /* 0x0000000000007941 */ /* 0x000fea0003800000 */
.L_x_113:
        /* <DEDUP_REMOVED lines=13> */
.L_x_116:
[----:B------:R-:W-:Y:S05]  /*3d50*/  BSYNC B0 ;  /* 0x0000000000007941 */ /* 0x000fea0003800000 */
.L_x_115:
        /* <DEDUP_REMOVED lines=13> */
.L_x_118:
[----:B------:R-:W-:Y:S05]  /*3e30*/  BSYNC B0 ;  /* 0x0000000000007941 */ /* 0x000fea0003800000 */
.L_x_117:
        /* <DEDUP_REMOVED lines=13> */
.L_x_120:
[----:B------:R-:W-:Y:S05]  /*3f10*/  BSYNC B0 ;  /* 0x0000000000007941 */ /* 0x000fea0003800000 */
.L_x_119:
        /* <DEDUP_REMOVED lines=9> */
[----:B------:R-:W-:-:S13]  /*3fb0*/  ISETP.GT.AND P5, PT, R16, 0x40, P6 ;  /* 0x000000401000780c */ /* 0x000fda00037a4270 */
[----:B0-----:R-:W-:Y:S05]  /*3fc0*/  @!P5 BRA `(.L_x_122) ;  /* 0x000000000004d947 */ /* 0x001fea0003800000 */
[----:B------:R0:W5:Y:S02]  /*3fd0*/  LDG.E.LTC128B.U16 R56, desc[UR12][R6.64+0x50] ;  /* 0x0000500c06387981 */ /* 0x000164000c1e1520 */
.L_x_122:
[----:B------:R-:W-:Y:S05]  /*3fe0*/  BSYNC B0 ;  /* 0x0000000000007941 */ /* 0x000fea0003800000 */
.L_x_121:
        /* <DEDUP_REMOVED lines=12> */
.L_x_124:
[----:B------:R-:W-:Y:S05]  /*40b0*/  BSYNC B0 ;  /* 0x0000000000007941 */ /* 0x000fea0003800000 */
.L_x_123:
[----:B-----5:R-:W-:Y:S01]  /*40c0*/  IMAD.U32 R3, R56, 0x10000, RZ ;  /* 0x0001000038037824 */ /* 0x020fe200078e00ff */
[----:B------:R-:W-:Y:S01]  /*40d0*/  ISETP.GT.AND P6, PT, R16, 0x48, P6 ;  /* 0x000000481000780c */ /* 0x000fe200037c4270 */
[----:B------:R-:W-:Y:S02]  /*40e0*/  BSSY B0, `(.L_x_125) ;  /* 0x000000a000007945 */ /* 0x000fe40003800000 */
[----:B------:R-:W-:Y:S01]  /*40f0*/  FMUL R2, R3, R14 ;  /* 0x0000000e03027220 */ /* 0x000fe20000400000 */
[----:B------:R-:W-:-:S03]  /*4100*/  @P5 IMAD.MOV.U32 R3, RZ, RZ, R11 ;  /* 0x000000ffff035224 */ /* 0x000fc600078e000b */
[----:B------:R-:W-:-:S05]  /*4110*/  FFMA R2, R45, R0, R2 ;  /* 0x000000002d027223 */ /* 0x000fca0000000002 */
[----:B------:R-:W-:-:S04]  /*4120*/  F2FP.BF16.F32.PACK_AB R2, RZ, R2 ;  /* 0x00000002ff02723e */ /* 0x000fc800000010ff */
[----:B------:R-:W-:Y:S01]  /*4130*/  PRMT R4, R2, 0x7610, R4 ;  /* 0x0000761002047816 */ /* 0x000fe20000000004 */
[----:B------:R-:W-:-:S05]  /*4140*/  @P5 IMAD.MOV.U32 R2, RZ, RZ, R10 ;  /* 0x000000ffff025224 */ /* 0x000fca00078e000a */
[----:B------:R0:W-:Y:S01]  /*4150*/  @P5 STG.E.U16 desc[UR12][R2.64+0x52], R4 ;  /* 0x0000520402005986 */ /* 0x0001e2000c10150c */
[----:B------:R-:W-:Y:S05]  /*4160*/  @!P6 BRA `(.L_x_126) ;  /* 0x000000000004e947 */ /* 0x000fea0003800000 */
[----:B------:R0:W5:Y:S02]  /*4170*/  LDG.E.LTC128B.U16 R56, desc[UR12][R8.64+0x50] ;  /* 0x0000500c08387981 */ /* 0x000164000c1e1520 */
.L_x_126:
[----:B------:R-:W-:Y:S05]  /*4180*/  BSYNC B0 ;  /* 0x0000000000007941 */ /* 0x000fea0003800000 */
.L_x_125:
[----:B0----5:R-:W-:Y:S01]  /*4190*/  IMAD.U32 R3, R56, 0x10000, RZ ;  /* 0x0001000038037824 */ /* 0x021fe200078e00ff */
[----:B------:R-:W-:Y:S01]  /*41a0*/  ISETP.GT.AND P4, PT, R16, 0x48, P4 ;  /* 0x000000481000780c */ /* 0x000fe20002784270 */
[----:B------:R-:W-:Y:S01]  /*41b0*/  @P6 IMAD.MOV.U32 R2, RZ, RZ, R18 ;  /* 0x000000ffff026224 */ /* 0x000fe200078e0012 */
[----:B------:R-:W-:Y:S01]  /*41c0*/  BSSY B0, `(.L_x_127) ;  /* 0x0000009000007945 */ /* 0x000fe20003800000 */
[----:B------:R-:W-:-:S04]  /*41d0*/  FMUL R3, R3, R14 ;  /* 0x0000000e03037220 */ /* 0x000fc80000400000 */
[----:B------:R-:W-:-:S05]  /*41e0*/  FFMA R3, R46, R0, R3 ;  /* 0x000000002e037223 */ /* 0x000fca0000000003 */
[----:B------:R-:W-:-:S04]  /*41f0*/  F2FP.BF16.F32.PACK_AB R3, RZ, R3 ;  /* 0x00000003ff03723e */ /* 0x000fc800000010ff */
[----:B------:R-:W-:Y:S01]  /*4200*/  PRMT R4, R3, 0x7610, R4 ;  /* 0x0000761003047816 */ /* 0x000fe20000000004 */
[----:B------:R-:W-:-:S05]  /*4210*/  @P6 IMAD.MOV.U32 R3, RZ, RZ, R19 ;  /* 0x000000ffff036224 */ /* 0x000fca00078e0013 */
[----:B------:R0:W-:Y:S01]  /*4220*/  @P6 STG.E.U16 desc[UR12][R2.64+0x50], R4 ;  /* 0x0000500402006986 */ /* 0x0001e2000c10150c */
[----:B------:R-:W-:Y:S05]  /*4230*/  @!P4 BRA `(.L_x_128) ;  /* 0x000000000004c947 */ /* 0x000fea0003800000 */
[----:B------:R0:W5:Y:S02]  /*4240*/  LDG.E.LTC128B.U16 R56, desc[UR12][R8.64+0x52] ;  /* 0x0000520c08387981 */ /* 0x000164000c1e1520 */
.L_x_128:
[----:B------:R-:W-:Y:S05]  /*4250*/  BSYNC B0 ;  /* 0x0000000000007941 */ /* 0x000fea0003800000 */
.L_x_127:
[----:B0----5:R-:W-:Y:S01]  /*4260*/  IMAD.U32 R3, R56, 0x10000, RZ ;  /* 0x0001000038037824 */ /* 0x021fe200078e00ff */
        /* <DEDUP_REMOVED lines=11> */
.L_x_130:
[----:B------:R-:W-:Y:S05]  /*4320*/  BSYNC B0 ;  /* 0x0000000000007941 */ /* 0x000fea0003800000 */
.L_x_129:
        /* <DEDUP_REMOVED lines=12> */
.L_x_132:
[----:B------:R-:W-:Y:S05]  /*43f0*/  BSYNC B0 ;  /* 0x0000000000007941 */ /* 0x000fea0003800000 */
.L_x_131:
        /* <DEDUP_REMOVED lines=12> */
.L_x_134:
[----:B------:R-:W-:Y:S05]  /*44c0*/  BSYNC B0 ;  /* 0x0000000000007941 */ /* 0x000fea0003800000 */
.L_x_133:
        /* <DEDUP_REMOVED lines=12> */
.L_x_136:
[----:B------:R-:W-:Y:S05]  /*4590*/  BSYNC B0 ;  /* 0x0000000000007941 */ /* 0x000fea0003800000 */
.L_x_135:
        /* <DEDUP_REMOVED lines=12> */
.L_x_138:
[----:B------:R-:W-:Y:S05]  /*4660*/  BSYNC B0 ;  /* 0x0000000000007941 */ /* 0x000fea0003800000 */
.L_x_137:
        /* <DEDUP_REMOVED lines=12> */
.L_x_140:
[----:B------:R-:W-:Y:S05]  /*4730*/  BSYNC B0 ;  /* 0x0000000000007941 */ /* 0x000fea0003800000 */
.L_x_139:
        /* <DEDUP_REMOVED lines=9> */
.L_x_142:
[----:B------:R-:W-:Y:S05]  /*47d0*/  BSYNC B0 ;  /* 0x0000000000007941 */ /* 0x000fea0003800000 */
.L_x_141:
[----:B-----5:R-:W-:Y:S01]  /*47e0*/  IMAD.U32 R3, R56, 0x10000, RZ ;  /* 0x0001000038037824 */ /* 0x020fe200078e00ff */
[----:B------:R-:W-:Y:S01]  /*47f0*/  ISETP.GT.AND P0, PT, R16, 0x48, P0 ;  /* 0x000000481000780c */ /* 0x000fe20000704270 */
[----:B0-----:R-:W-:Y:S01]  /*4800*/  @P1 IMAD.MOV.U32 R2, RZ, RZ, R18 ;  /* 0x000000ffff021224 */ /* 0x001fe200078e0012 */
        /* <DEDUP_REMOVED lines=9> */
.L_x_144:
[----:B------:R-:W-:Y:S05]  /*48a0*/  BSYNC B0 ;  /* 0x0000000000007941 */ /* 0x000fea0003800000 */
.L_x_143:
[----:B0----5:R-:W-:-:S04]  /*48b0*/  IMAD.U32 R3, R56, 0x10000, RZ ;  /* 0x0001000038037824 */ /* 0x021fc800078e00ff */
[----:B------:R-:W-:-:S04]  /*48c0*/  FMUL R14, R3, R14 ;  /* 0x0000000e030e7220 */ /* 0x000fc80000400000 */
[----:B------:R-:W-:Y:S01]  /*48d0*/  FFMA R14, R55, R0, R14 ;  /* 0x00000000370e7223 */ /* 0x000fe2000000000e */
[----:B------:R-:W-:Y:S06]  /*48e0*/  @!P0 EXIT ;  /* 0x000000000000894d */ /* 0x000fec0003800000 */
[----:B------:R-:W-:-:S05]  /*48f0*/  F2FP.BF16.F32.PACK_AB R14, RZ, R14 ;  /* 0x0000000eff0e723e */ /* 0x000fca00000010ff */
[----:B------:R-:W-:Y:S01]  /*4900*/  STG.E.U16 desc[UR12][R18.64+0x72], R14 ;  /* 0x0000720e12007986 */ /* 0x000fe2000c10150c */
[----:B------:R-:W-:Y:S05]  /*4910*/  EXIT ;  /* 0x000000000000794d */ /* 0x000fea0003800000 */
.L_x_22:
[----:B------:R-:W-:Y:S01]  /*4920*/  ULDC.64 UR4, c[0x0][0x5c8] ;  /* 0x0001720000047ab9 */ /* 0x000fe20000000a00 */
[-C--:B------:R-:W-:Y:S01]  /*4930*/  FMUL R56, R56, R0.reuse ;  /* 0x0000000038387220 */ /* 0x080fe20000400000 */
[----:B------:R-:W-:Y:S01]  /*4940*/  LEA R2, P1, R10, UR4, 0x1 ;  /* 0x000000040a027c11 */ /* 0x000fe2000f8208ff */
[----:B------:R-:W-:Y:S01]  /*4950*/  IMAD.SHL.U32 R7, R20, 0x2, RZ ;  /* 0x0000000214077824 */ /* 0x000fe200078e00ff */
[----:B------:R-:W-:Y:S01]  /*4960*/  ISETP.GT.AND P6, PT, R15, 0x1, PT ;  /* 0x000000010f00780c */ /* 0x000fe20003fc4270 */
[----:B------:R-:W-:Y:S01]  /*4970*/  FMUL R57, R57, R0 ;  /* 0x0000000039397220 */ /* 0x000fe20000400000 */
[----:B------:R-:W-:Y:S01]  /*4980*/  F2FP.BF16.F32.PACK_AB R56, RZ, R56 ;  /* 0x00000038ff38723e */ /* 0x000fe200000010ff */
[-C--:B------:R-:W-:Y:S01]  /*4990*/  FMUL R58, R58, R0.reuse ;  /* 0x000000003a3a7220 */ /* 0x080fe20000400000 */
[----:B------:R-:W-:Y:S01]  /*49a0*/  LEA.HI.X R3, R10, UR5, R13, 0x1, P1 ;  /* 0x000000050a037c11 */ /* 0x000fe200088f0c0d */
[-C--:B------:R-:W-:Y:S01]  /*49b0*/  FMUL R59, R59, R0.reuse ;  /* 0x000000003b3b7220 */ /* 0x080fe20000400000 */
[----:B------:R-:W-:Y:S01]  /*49c0*/  ISETP.GT.AND P2, PT, R15, RZ, PT ;  /* 0x000000ff0f00720c */ /* 0x000fe20003f44270 */
[-C--:B------:R-:W-:Y:S01]  /*49d0*/  FMUL R60, R60, R0.reuse ;  /* 0x000000003c3c7220 */ /* 0x080fe20000400000 */
[C---:B------:R-:W-:Y:S01]  /*49e0*/  ISETP.GT.AND P1, PT, R16.reuse, RZ, P6 ;  /* 0x000000ff1000720c */ /* 0x040fe20003724270 */
[----:B------:R-:W-:Y:S01]  /*49f0*/  @P0 STG.E.U16 desc[UR12][R2.64], R56 ;  /* 0x0000003802000986 */ /* 0x000fe2000c10150c */
[----:B------:R-:W-:Y:S01]  /*4a00*/  ISETP.GT.AND P0, PT, R16, 0x8, P2 ;  /* 0x000000081000780c */ /* 0x000fe20001704270 */
[-C--:B------:R-:W-:Y:S01]  /*4a10*/  FMUL R61, R61, R0.reuse ;  /* 0x000000003d3d7220 */ /* 0x080fe20000400000 */
[----:B------:R-:W-:Y:S01]  /*4a20*/  SHF.L.U64.HI R19, R20, 0x1, R19 ;  /* 0x0000000114137819 */ /* 0x000fe20000010213 */
[----:B------:R-:W-:Y:S01]  /*4a30*/  FMUL R62, R62, R0 ;  /* 0x000000003e3e7220 */ /* 0x000fe20000400000 */
[----:B------:R-:W-:Y:S01]  /*4a40*/  IADD3 R4, P3, R7, R2, RZ ;  /* 0x0000000207047210 */ /* 0x000fe20007f7e0ff */
[-C--:B------:R-:W-:Y:S01]  /*4a50*/  FMUL R63, R63, R0.reuse ;  /* 0x000000003f3f7220 */ /* 0x080fe20000400000 */
[----:B------:R-:W-:Y:S01]  /*4a60*/  F2FP.BF16.F32.PACK_AB R57, RZ, R57 ;  /* 0x00000039ff39723e */ /* 0x000fe200000010ff */
[----:B------:R-:W-:Y:S01]  /*4a70*/  FMUL R64, R64, R0 ;  /* 0x0000000040407220 */ /* 0x000fe20000400000 */
[----:B------:R-:W-:Y:S01]  /*4a80*/  F2FP.BF16.F32.PACK_AB R58, RZ, R58 ;  /* 0x0000003aff3a723e */ /* 0x000fe200000010ff */
[----:B------:R-:W-:Y:S01]  /*4a90*/  IMAD.X R5, R19, 0x1, R3, P3 ;  /* 0x0000000113057824 */ /* 0x000fe200018e0603 */
[C---:B------:R-:W-:Y:S01]  /*4aa0*/  ISETP.GT.AND P5, PT, R15.reuse, 0x8, PT ;  /* 0x000000080f00780c */ /* 0x040fe20003fa4270 */
[----:B------:R-:W-:Y:S01]  /*4ab0*/  @P1 STG.E.U16 desc[UR12][R2.64+0x2], R57 ;  /* 0x0000023902001986 */ /* 0x000fe2000c10150c */
[----:B------:R-:W-:Y:S01]  /*4ac0*/  ISETP.GT.AND P4, PT, R15, 0x9, PT ;  /* 0x000000090f00780c */ /* 0x000fe20003f84270 */
[-C--:B------:R-:W-:Y:S01]  /*4ad0*/  FMUL R65, R65, R0.reuse ;  /* 0x0000000041417220 */ /* 0x080fe20000400000 */
[C---:B------:R-:W-:Y:S01]  /*4ae0*/  ISETP.GT.AND P2, PT, R16.reuse, 0x8, P6 ;  /* 0x000000081000780c */ /* 0x040fe20003744270 */
[----:B------:R-:W-:Y:S01]  /*4af0*/  @P0 STG.E.U16 desc[UR12][R4.64], R58 ;  /* 0x0000003a04000986 */ /* 0x000fe2000c10150c */
[----:B------:R-:W-:Y:S01]  /*4b00*/  ISETP.GT.AND P0, PT, R16, RZ, P5 ;  /* 0x000000ff1000720c */ /* 0x000fe20002f04270 */
[-C--:B------:R-:W-:Y:S01]  /*4b10*/  FMUL R66, R66, R0.reuse ;  /* 0x0000000042427220 */ /* 0x080fe20000400000 */
[----:B------:R-:W-:Y:S01]  /*4b20*/  ISETP.GT.AND P1, PT, R16, RZ, P4 ;  /* 0x000000ff1000720c */ /* 0x000fe20002724270 */
[-C--:B------:R-:W-:Y:S01]  /*4b30*/  FMUL R67, R67, R0.reuse ;  /* 0x0000000043437220 */ /* 0x080fe20000400000 */
[----:B------:R-:W-:Y:S01]  /*4b40*/  F2FP.BF16.F32.PACK_AB R59, RZ, R59 ;  /* 0x0000003bff3b723e */ /* 0x000fe200000010ff */
[----:B------:R-:W-:Y:S01]  /*4b50*/  FMUL R68, R68, R0 ;  /* 0x0000000044447220 */ /* 0x000fe20000400000 */
[----:B------:R-:W-:Y:S01]  /*4b60*/  F2FP.BF16.F32.PACK_AB R60, RZ, R60 ;  /* 0x0000003cff3c723e */ /* 0x000fe200000010ff */
[-C--:B------:R-:W-:Y:S01]  /*4b70*/  FMUL R69, R69, R0.reuse ;  /* 0x0000000045457220 */ /* 0x080fe20000400000 */
[----:B------:R-:W-:Y:S01]  /*4b80*/  F2FP.BF16.F32.PACK_AB R61, RZ, R61 ;  /* 0x0000003dff3d723e */ /* 0x000fe200000010ff */
[-C--:B------:R-:W-:Y:S01]  /*4b90*/  FMUL R70, R70, R0.reuse ;  /* 0x0000000046467220 */ /* 0x080fe20000400000 */
[C---:B------:R-:W-:Y:S01]  /*4ba0*/  SHF.L.U64.HI R9, R17.reuse, 0x1, R18 ;  /* 0x0000000111097819 */ /* 0x040fe20000010212 */
[----:B------:R-:W-:Y:S01]  /*4bb0*/  IMAD.SHL.U32 R17, R17, 0x2, RZ ;  /* 0x0000000211117824 */ /* 0x000fe200078e00ff */
[----:B------:R-:W-:Y:S01]  /*4bc0*/  @P2 STG.E.U16 desc[UR12][R4.64+0x2], R59 ;  /* 0x0000023b04002986 */ /* 0x000fe2000c10150c */
[----:B------:R-:W-:Y:S01]  /*4bd0*/  ISETP.GT.AND P2, PT, R16, 0x8, P5 ;  /* 0x000000081000780c */ /* 0x000fe20002f44270 */
[----:B------:R-:W-:Y:S01]  /*4be0*/  FMUL R71, R71, R0 ;  /* 0x0000000047477220 */ /* 0x000fe20000400000 */
[----:B------:R-:W-:Y:S01]  /*4bf0*/  ISETP.GT.AND P3, PT, R15, 0x10, PT ;  /* 0x000000100f00780c */ /* 0x000fe20003f64270 */
[----:B------:R-:W-:Y:S01]  /*4c00*/  @P0 STG.E.U16 desc[UR12][R2.64+0x10], R60 ;  /* 0x0000103c02000986 */ /* 0x000fe2000c10150c */
[----:B------:R-:W-:Y:S01]  /*4c10*/  F2FP.BF16.F32.PACK_AB R62, RZ, R62 ;  /* 0x0000003eff3e723e */ /* 0x000fe200000010ff */
[----:B------:R-:W-:Y:S01]  /*4c20*/  FMUL R72, R72, R0 ;  /* 0x0000000048487220 */ /* 0x000fe20000400000 */
[----:B------:R-:W-:Y:S01]  /*4c30*/  F2FP.BF16.F32.PACK_AB R63, RZ, R63 ;  /* 0x0000003fff3f723e */ /* 0x000fe200000010ff */
[----:B------:R-:W-:Y:S01]  /*4c40*/  @P1 STG.E.U16 desc[UR12][R2.64+0x12], R61 ;  /* 0x0000123d02001986 */ /* 0x000fe2000c10150c */
[----:B------:R-:W-:Y:S01]  /*4c50*/  IADD3 R6, P0, P1, R17, R2, R7 ;  /* 0x0000000211067210 */ /* 0x000fe2000791e007 */
[----:B------:R-:W-:Y:S01]  /*4c60*/  FMUL R73, R73, R0 ;  /* 0x0000000049497220 */ /* 0x000fe20000400000 */
[----:B------:R-:W-:Y:S01]  /*4c70*/  F2FP.BF16.F32.PACK_AB R64, RZ, R64 ;  /* 0x00000040ff40723e */ /* 0x000fe200000010ff */
[-C--:B------:R-:W-:Y:S01]  /*4c80*/  FMUL R74, R74, R0.reuse ;  /* 0x000000004a4a7220 */ /* 0x080fe20000400000 */
[----:B------:R-:W-:Y:S01]  /*4c90*/  IADD3.X R7, R9, R3, R19, P0, P1 ;  /* 0x0000000309077210 */ /* 0x000fe200007e2413 */
[----:B------:R-:W-:Y:S01]  /*4ca0*/  @P2 STG.E.U16 desc[UR12][R4.64+0x10], R62 ;  /* 0x0000103e04002986 */ /* 0x000fe2000c10150c */
[C---:B------:R-:W-:Y:S01]  /*4cb0*/  ISETP.GT.AND P1, PT, R16.reuse, 0x8, P4 ;  /* 0x000000081000780c */ /* 0x040fe20002724270 */
[-C--:B------:R-:W-:Y:S01]  /*4cc0*/  FMUL R75, R75, R0.reuse ;  /* 0x000000004b4b7220 */ /* 0x080fe20000400000 */
[----:B------:R-:W-:Y:S01]  /*4cd0*/  ISETP.GT.AND P0, PT, R16, RZ, P3 ;  /* 0x000000ff1000720c */ /* 0x000fe20001f04270 */
[-C--:B------:R-:W-:Y:S01]  /*4ce0*/  FMUL R76, R76, R0.reuse ;  /* 0x000000004c4c7220 */ /* 0x080fe20000400000 */
[----:B------:R-:W-:Y:S01]  /*4cf0*/  ISETP.GT.AND P2, PT, R15, 0x11, PT ;  /* 0x000000110f00780c */ /* 0x000fe20003f44270 */
[-C--:B------:R-:W-:Y:S01]  /*4d00*/  FMUL R77, R77, R0.reuse ;  /* 0x000000004d4d7220 */ /* 0x080fe20000400000 */
[----:B------:R-:W-:Y:S01]  /*4d10*/  F2FP.BF16.F32.PACK_AB R65, RZ, R65 ;  /* 0x00000041ff41723e */ /* 0x000fe200000010ff */
[----:B------:R-:W-:Y:S01]  /*4d20*/  FMUL R78, R78, R0 ;  /* 0x000000004e4e7220 */ /* 0x000fe20000400000 */
[----:B------:R-:W-:Y:S01]  /*4d30*/  F2FP.BF16.F32.PACK_AB R66, RZ, R66 ;  /* 0x00000042ff42723e */ /* 0x000fe200000010ff */
[-C--:B------:R-:W-:Y:S01]  /*4d40*/  FMUL R79, R79, R0.reuse ;  /* 0x000000004f4f7220 */ /* 0x080fe20000400000 */
[----:B------:R-:W-:Y:S01]  /*4d50*/  F2FP.BF16.F32.PACK_AB R67, RZ, R67 ;  /* 0x00000043ff43723e */ /* 0x000fe200000010ff */
[----:B------:R-:W-:Y:S01]  /*4d60*/  FMUL R80, R80, R0 ;  /* 0x0000000050507220 */ /* 0x000fe20000400000 */
[----:B------:R-:W-:Y:S01]  /*4d70*/  F2FP.BF16.F32.PACK_AB R68, RZ, R68 ;  /* 0x00000044ff44723e */ /* 0x000fe200000010ff */
[----:B------:R-:W-:Y:S01]  /*4d80*/  @P1 STG.E.U16 desc[UR12][R4.64+0x12], R63 ;  /* 0x0000123f04001986 */ /* 0x000fe2000c10150c */
[----:B------:R-:W-:Y:S01]  /*4d90*/  ISETP.GT.AND P1, PT, R15, 0x19, PT ;  /* 0x000000190f00780c */ /* 0x000fe20003f24270 */
[-C--:B------:R-:W-:Y:S01]  /*4da0*/  FMUL R81, R81, R0.reuse ;  /* 0x0000000051517220 */ /* 0x080fe20000400000 */
[----:B------:R-:W-:Y:S01]  /*4db0*/  F2FP.BF16.F32.PACK_AB R69, RZ, R69 ;  /* 0x00000045ff45723e */ /* 0x000fe200000010ff */
[----:B------:R-:W-:Y:S01]  /*4dc0*/  @P0 STG.E.U16 desc[UR12][R2.64+0x20], R64 ;  /* 0x0000204002000986 */ /* 0x000fe2000c10150c */
[----:B------:R-:W-:Y:S01]  /*4dd0*/  ISETP.GT.AND P0, PT, R16, RZ, P2 ;  /* 0x000000ff1000720c */ /* 0x000fe20001704270 */
[----:B------:R-:W-:Y:S01]  /*4de0*/  FMUL R82, R82, R0 ;  /* 0x0000000052527220 */ /* 0x000fe20000400000 */
[----:B------:R-:W-:Y:S01]  /*4df0*/  F2FP.BF16.F32.PACK_AB R70, RZ, R70 ;  /* 0x00000046ff46723e */ /* 0x000fe200000010ff */
        /* <DEDUP_REMOVED lines=10> */
[----:B------:R-:W-:Y:S01]  /*4ea0*/  @P0 STG.E.U16 desc[UR12][R2.64+0x22], R65 ;  /* 0x0000224102000986 */ /* 0x000fe2000c10150c */
[----:B------:R-:W-:Y:S01]  /*4eb0*/  ISETP.GT.AND P0, PT, R16, 0x8, P3 ;  /* 0x000000081000780c */ /* 0x000fe20001f04270 */
[-C--:B------:R-:W-:Y:S01]  /*4ec0*/  FMUL R24, R24, R0.reuse ;  /* 0x0000000018187220 */ /* 0x080fe20000400000 */
[----:B------:R-:W-:Y:S01]  /*4ed0*/  ISETP.GT.AND P5, PT, R15, 0x28, PT ;  /* 0x000000280f00780c */ /* 0x000fe20003fa4270 */
        /* <DEDUP_REMOVED lines=8> */
[-C--:B------:R-:W-:Y:S01]  /*4f60*/  FMUL R29, R29, R0.reuse ;  /* 0x000000001d1d7220 */ /* 0x080fe20000400000 */
[C---:B------:R-:W-:Y:S01]  /*4f70*/  ISETP.GT.AND P4, PT, R15.reuse, 0x30, PT ;  /* 0x000000300f00780c */ /* 0x040fe20003f84270 */
[----:B------:R-:W-:Y:S01]  /*4f80*/  @P0 STG.E.U16 desc[UR12][R4.64+0x20], R66 ;  /* 0x0000204204000986 */ /* 0x000fe2000c10150c */
[----:B------:R-:W-:Y:S01]  /*4f90*/  ISETP.GT.AND P0, PT, R16, 0x8, P2 ;  /* 0x000000081000780c */ /* 0x000fe20001704270 */
[-C--:B------:R-:W-:Y:S01]  /*4fa0*/  FMUL R30, R30, R0.reuse ;  /* 0x000000001e1e7220 */ /* 0x080fe20000400000 */
[----:B------:R-:W-:Y:S01]  /*4fb0*/  ISETP.GT.AND P2, PT, R15, 0x18, PT ;  /* 0x000000180f00780c */ /* 0x000fe20003f44270 */
[----:B------:R-:W-:Y:S01]  /*4fc0*/  FMUL R31, R31, R0 ;  /* 0x000000001f1f7220 */ /* 0x000fe20000400000 */
[----:B------:R-:W-:Y:S01]  /*4fd0*/  F2FP.BF16.F32.PACK_AB R80, RZ, R80 ;  /* 0x00000050ff50723e */ /* 0x000fe200000010ff */
        /* <DEDUP_REMOVED lines=8> */
[----:B------:R-:W-:Y:S01]  /*5060*/  @P0 STG.E.U16 desc[UR12][R4.64+0x22], R67 ;  /* 0x0000224304000986 */ /* 0x000fe2000c10150c */
[----:B------:R-:W-:Y:S01]  /*5070*/  ISETP.GT.AND P0, PT, R16, RZ, P2 ;  /* 0x000000ff1000720c */ /* 0x000fe20001704270 */
[----:B------:R-:W-:Y:S01]  /*5080*/  FMUL R36, R36, R0 ;  /* 0x0000000024247220 */ /* 0x000fe20000400000 */
[----:B------:R-:W-:Y:S01]  /*5090*/  F2FP.BF16.F32.PACK_AB R84, RZ, R84 ;  /* 0x00000054ff54723e */ /* 0x000fe200000010ff */
[-C--:B------:R-:W-:Y:S01]  /*50a0*/  FMUL R37, R37, R0.reuse ;  /* 0x0000000025257220 */ /* 0x080fe20000400000 */
[----:B------:R-:W-:Y:S01]  /*50b0*/  P2R R12, PR, RZ, 0x20 ;  /* 0x00000020ff0c7803 */ /* 0x000fe20000000000 */
        /* <DEDUP_REMOVED lines=9> */
[----:B------:R-:W-:Y:S01]  /*5150*/  ISETP.GT.AND P0, PT, R16, RZ, P1 ;  /* 0x000000ff1000720c */ /* 0x000fe20000f04270 */
        /* <DEDUP_REMOVED lines=13> */
[----:B------:R-:W-:Y:S01]  /*5230*/  ISETP.GT.AND P0, PT, R16, 0x8, P2 ;  /* 0x000000081000780c */ /* 0x000fe20001704270 */
        /* <DEDUP_REMOVED lines=17> */
[----:B------:R-:W-:-:S02]  /*5350*/  F2FP.BF16.F32.PACK_AB R36, RZ, R36 ;  /* 0x00000024ff24723e */ /* 0x000fc400000010ff */
[----:B------:R-:W-:Y:S02]  /*5360*/  F2FP.BF16.F32.PACK_AB R37, RZ, R37 ;  /* 0x00000025ff25723e */ /* 0x000fe400000010ff */
[----:B------:R-:W-:Y:S02]  /*5370*/  F2FP.BF16.F32.PACK_AB R38, RZ, R38 ;  /* 0x00000026ff26723e */ /* 0x000fe400000010ff */
[----:B------:R-:W-:Y:S02]  /*5380*/  F2FP.BF16.F32.PACK_AB R39, RZ, R39 ;  /* 0x00000027ff27723e */ /* 0x000fe400000010ff */
[----:B------:R-:W-:Y:S01]  /*5390*/  F2FP.BF16.F32.PACK_AB R40, RZ, R40 ;  /* 0x00000028ff28723e */ /* 0x000fe200000010ff */
[----:B------:R-:W-:Y:S01]  /*53a0*/  @P0 STG.E.U16 desc[UR12][R4.64+0x32], R71 ;  /* 0x0000324704000986 */ /* 0x000fe2000c10150c */
[----:B------:R-:W-:Y:S02]  /*53b0*/  ISETP.GT.AND P0, PT, R16, RZ, P2 ;  /* 0x000000ff1000720c */ /* 0x000fe40001704270 */
[----:B------:R-:W-:-:S02]  /*53c0*/  F2FP.BF16.F32.PACK_AB R41, RZ, R41 ;  /* 0x00000029ff29723e */ /* 0x000fc400000010ff */
[----:B------:R-:W-:Y:S02]  /*53d0*/  F2FP.BF16.F32.PACK_AB R42, RZ, R42 ;  /* 0x0000002aff2a723e */ /* 0x000fe400000010ff */
[----:B------:R-:W-:Y:S02]  /*53e0*/  F2FP.BF16.F32.PACK_AB R43, RZ, R43 ;  /* 0x0000002bff2b723e */ /* 0x000fe400000010ff */
[----:B------:R-:W-:Y:S02]  /*53f0*/  F2FP.BF16.F32.PACK_AB R44, RZ, R44 ;  /* 0x0000002cff2c723e */ /* 0x000fe400000010ff */
[----:B------:R-:W-:Y:S02]  /*5400*/  F2FP.BF16.F32.PACK_AB R45, RZ, R45 ;  /* 0x0000002dff2d723e */ /* 0x000fe400000010ff */
[----:B------:R-:W-:Y:S01]  /*5410*/  F2FP.BF16.F32.PACK_AB R46, RZ, R46 ;  /* 0x0000002eff2e723e */ /* 0x000fe200000010ff */
[----:B------:R-:W-:Y:S01]  /*5420*/  @P0 STG.E.U16 desc[UR12][R2.64+0x40], R72 ;  /* 0x0000404802000986 */ /* 0x000fe2000c10150c */
[----:B------:R-:W-:-:S02]  /*5430*/  ISETP.GT.AND P0, PT, R16, RZ, P1 ;  /* 0x000000ff1000720c */ /* 0x000fc40000f04270 */
[----:B------:R-:W-:Y:S02]  /*5440*/  F2FP.BF16.F32.PACK_AB R47, RZ, R47 ;  /* 0x0000002fff2f723e */ /* 0x000fe400000010ff */
[----:B------:R-:W-:Y:S02]  /*5450*/  F2FP.BF16.F32.PACK_AB R48, RZ, R48 ;  /* 0x00000030ff30723e */ /* 0x000fe400000010ff */
[----:B------:R-:W-:Y:S02]  /*5460*/  F2FP.BF16.F32.PACK_AB R49, RZ, R49 ;  /* 0x00000031ff31723e */ /* 0x000fe400000010ff */
[----:B------:R-:W-:Y:S02]  /*5470*/  F2FP.BF16.F32.PACK_AB R50, RZ, R50 ;  /* 0x00000032ff32723e */ /* 0x000fe400000010ff */
[----:B------:R-:W-:Y:S02]  /*5480*/  F2FP.BF16.F32.PACK_AB R51, RZ, R51 ;  /* 0x00000033ff33723e */ /* 0x000fe400000010ff */
[----:B------:R-:W-:Y:S01]  /*5490*/  F2FP.BF16.F32.PACK_AB R52, RZ, R52 ;  /* 0x00000034ff34723e */ /* 0x000fe200000010ff */
[----:B------:R-:W-:Y:S01]  /*54a0*/  @P0 STG.E.U16 desc[UR12][R2.64+0x42], R73 ;  /* 0x0000424902000986 */ /* 0x000fe2000c10150c */
[----:B------:R-:W-:-:S02]  /*54b0*/  ISETP.GT.AND P0, PT, R16, 0x8, P2 ;  /* 0x000000081000780c */ /* 0x000fc40001704270 */
[----:B------:R-:W-:Y:S02]  /*54c0*/  ISETP.GT.AND P2, PT, R15, 0x38, PT ;  /* 0x000000380f00780c */ /* 0x000fe40003f44270 */
[----:B------:R-:W-:Y:S02]  /*54d0*/  F2FP.BF16.F32.PACK_AB R53, RZ, R53 ;  /* 0x00000035ff35723e */ /* 0x000fe400000010ff */
[----:B------:R-:W-:-:S07]  /*54e0*/  F2FP.BF16.F32.PACK_AB R54, RZ, R54 ;  /* 0x00000036ff36723e */ /* 0x000fce00000010ff */
[----:B------:R-:W-:Y:S01]  /*54f0*/  @P0 STG.E.U16 desc[UR12][R4.64+0x40], R74 ;  /* 0x0000404a04000986 */ /* 0x000fe2000c10150c */
[----:B------:R-:W-:-:S13]  /*5500*/  ISETP.GT.AND P0, PT, R16, 0x8, P1 ;  /* 0x000000081000780c */ /* 0x000fda0000f04270 */
[----:B------:R-:W-:Y:S01]  /*5510*/  @P0 STG.E.U16 desc[UR12][R4.64+0x42], R75 ;  /* 0x0000424b04000986 */ /* 0x000fe2000c10150c */
[----:B------:R-:W-:-:S13]  /*5520*/  ISETP.GT.AND P0, PT, R16, RZ, P5 ;  /* 0x000000ff1000720c */ /* 0x000fda0002f04270 */
[----:B------:R-:W-:Y:S01]  /*5530*/  @P0 STG.E.U16 desc[UR12][R2.64+0x50], R76 ;  /* 0x0000504c02000986 */ /* 0x000fe2000c10150c */
[----:B------:R-:W-:-:S04]  /*5540*/  ISETP.GT.AND P0, PT, R15, 0x29, PT ;  /* 0x000000290f00780c */ /* 0x000fc80003f04270 */
[----:B------:R-:W-:Y:S02]  /*5550*/  ISETP.GT.AND P1, PT, R16, RZ, P0 ;  /* 0x000000ff1000720c */ /* 0x000fe40000724270 */
[----:B------:R-:W-:-:S11]  /*5560*/  P2R R13, PR, RZ, 0x1 ;  /* 0x00000001ff0d7803 */ /* 0x000fd60000000000 */
[----:B------:R-:W-:Y:S01]  /*5570*/  @P1 STG.E.U16 desc[UR12][R2.64+0x52], R77 ;  /* 0x0000524d02001986 */ /* 0x000fe2000c10150c */
[----:B------:R-:W-:-:S13]  /*5580*/  ISETP.GT.AND P1, PT, R16, 0x8, P5 ;  /* 0x000000081000780c */ /* 0x000fda0002f24270 */
[----:B------:R-:W-:Y:S01]  /*5590*/  @P1 STG.E.U16 desc[UR12][R4.64+0x50], R78 ;  /* 0x0000504e04001986 */ /* 0x000fe2000c10150c */
[C---:B------:R-:W-:Y:S02]  /*55a0*/  ISETP.GT.AND P1, PT, R16.reuse, 0x8, P0 ;  /* 0x000000081000780c */ /* 0x040fe40000724270 */
[----:B------:R-:W-:-:S11]  /*55b0*/  ISETP.GT.AND P0, PT, R16, 0x8, P2 ;  /* 0x000000081000780c */ /* 0x000fd60001704270 */
[----:B------:R-:W-:Y:S01]  /*55c0*/  @P1 STG.E.U16 desc[UR12][R4.64+0x52], R79 ;  /* 0x0000524f04001986 */ /* 0x000fe2000c10150c */
[----:B------:R-:W-:-:S13]  /*55d0*/  ISETP.GT.AND P1, PT, R16, RZ, P4 ;  /* 0x000000ff1000720c */ /* 0x000fda0002724270 */
[----:B------:R-:W-:Y:S01]  /*55e0*/  @P1 STG.E.U16 desc[UR12][R2.64+0x60], R80 ;  /* 0x0000605002001986 */ /* 0x000fe2000c10150c */
[----:B------:R-:W-:-:S13]  /*55f0*/  ISETP.GT.AND P1, PT, R16, RZ, P3 ;  /* 0x000000ff1000720c */ /* 0x000fda0001f24270 */
[----:B------:R-:W-:Y:S01]  /*5600*/  @P1 STG.E.U16 desc[UR12][R2.64+0x62], R81 ;  /* 0x0000625102001986 */ /* 0x000fe2000c10150c */
[----:B------:R-:W-:-:S13]  /*5610*/  ISETP.GT.AND P1, PT, R16, 0x8, P4 ;  /* 0x000000081000780c */ /* 0x000fda0002724270 */
[----:B------:R-:W-:Y:S01]  /*5620*/  @P1 STG.E.U16 desc[UR12][R4.64+0x60], R82 ;  /* 0x0000605204001986 */ /* 0x000fe2000c10150c */
[----:B------:R-:W-:-:S13]  /*5630*/  ISETP.GT.AND P1, PT, R16, 0x8, P3 ;  /* 0x000000081000780c */ /* 0x000fda0001f24270 */
[----:B------:R-:W-:Y:S01]  /*5640*/  @P1 STG.E.U16 desc[UR12][R4.64+0x62], R83 ;  /* 0x0000625304001986 */ /* 0x000fe2000c10150c */
[----:B------:R-:W-:-:S05]  /*5650*/  IADD3 R10, P1, R17, R4, RZ ;  /* 0x00000004110a7210 */ /* 0x000fca0007f3e0ff */
[----:B------:R-:W-:Y:S01]  /*5660*/  IMAD.X R11, R9, 0x1, R5, P1 ;  /* 0x00000001090b7824 */ /* 0x000fe200008e0605 */
[----:B------:R-:W-:-:S13]  /*5670*/  ISETP.GT.AND P1, PT, R16, RZ, P2 ;  /* 0x000000ff1000720c */ /* 0x000fda0001724270 */
[----:B------:R-:W-:Y:S01]  /*5680*/  @P1 STG.E.U16 desc[UR12][R2.64+0x70], R84 ;  /* 0x0000705402001986 */ /* 0x000fe2000c10150c */
[----:B------:R-:W-:-:S05]  /*5690*/  IADD3 R8, P1, R17, R2, RZ ;  /* 0x0000000211087210 */ /* 0x000fca0007f3e0ff */
[----:B------:R-:W-:Y:S01]  /*56a0*/  IMAD.X R9, R9, 0x1, R3, P1 ;  /* 0x0000000109097824 */ /* 0x000fe200008e0603 */
[----:B------:R-:W-:-:S04]  /*56b0*/  ISETP.GT.AND P1, PT, R15, 0x39, PT ;  /* 0x000000390f00780c */ /* 0x000fc80003f24270 */
[----:B------:R-:W-:-:S13]  /*56c0*/  ISETP.GT.AND P5, PT, R16, RZ, P1 ;  /* 0x000000ff1000720c */ /* 0x000fda0000fa4270 */
[----:B------:R0:W-:Y:S01]  /*56d0*/  @P5 STG.E.U16 desc[UR12][R2.64+0x72], R85 ;  /* 0x0000725502005986 */ /* 0x0001e2000c10150c */
[----:B------:R-:W-:-:S03]  /*56e0*/  ISETP.GT.AND P5, PT, R15, RZ, PT ;  /* 0x000000ff0f00720c */ /* 0x000fc60003fa4270 */
[----:B------:R-:W-:Y:S01]  /*56f0*/  @P0 STG.E.U16 desc[UR12][R4.64+0x70], R86 ;  /* 0x0000705604000986 */ /* 0x000fe2000c10150c */
[----:B------:R-:W-:-:S13]  /*5700*/  ISETP.GT.AND P0, PT, R16, 0x8, P1 ;  /* 0x000000081000780c */ /* 0x000fda0000f04270 */
[----:B------:R-:W-:Y:S01]  /*5710*/  @P0 STG.E.U16 desc[UR12][R4.64+0x72], R87 ;  /* 0x0000725704000986 */ /* 0x000fe2000c10150c */
[C---:B------:R-:W-:Y:S02]  /*5720*/  ISETP.GT.AND P0, PT, R16.reuse, 0x40, P5 ;  /* 0x000000401000780c */ /* 0x040fe40002f04270 */
[----:B------:R-:W-:-:S11]  /*5730*/  ISETP.GT.AND P5, PT, R16, 0x48, P5 ;  /* 0x000000481000780c */ /* 0x000fd60002fa4270 */
[----:B------:R-:W-:Y:S01]  /*5740*/  @P0 STG.E.U16 desc[UR12][R8.64], R24 ;  /* 0x0000001808000986 */ /* 0x000fe2000c10150c */
[C---:B------:R-:W-:Y:S02]  /*5750*/  ISETP.GT.AND P0, PT, R16.reuse, 0x40, P6 ;  /* 0x000000401000780c */ /* 0x040fe40003704270 */
[----:B------:R-:W-:-:S11]  /*5760*/  ISETP.GT.AND P6, PT, R16, 0x48, P6 ;  /* 0x000000481000780c */ /* 0x000fd600037c4270 */
[----:B0-----:R-:W-:Y:S02]  /*5770*/  @P0 IMAD.MOV.U32 R2, RZ, RZ, R8 ;  /* 0x000000ffff020224 */ /* 0x001fe400078e0008 */
[----:B------:R-:W-:-:S05]  /*5780*/  @P0 IMAD.MOV.U32 R3, RZ, RZ, R9 ;  /* 0x000000ffff030224 */ /* 0x000fca00078e0009 */
[----:B------:R0:W-:Y:S01]  /*5790*/  @P0 STG.E.U16 desc[UR12][R2.64+0x2], R25 ;  /* 0x0000021902000986 */ /* 0x0001e2000c10150c */
[----:B------:R-:W-:-:S03]  /*57a0*/  ISETP.NE.AND P0, PT, R13, RZ, PT ;  /* 0x000000ff0d00720c */ /* 0x000fc60003f05270 */
[----:B------:R-:W-:Y:S01]  /*57b0*/  @P5 STG.E.U16 desc[UR12][R10.64], R26 ;  /* 0x0000001a0a005986 */ /* 0x000fe2000c10150c */
[----:B------:R-:W-:-:S03]  /*57c0*/  ISETP.NE.AND P5, PT, R12, RZ, PT ;  /* 0x000000ff0c00720c */ /* 0x000fc60003fa5270 */
[----:B------:R-:W-:Y:S01]  /*57d0*/  @P6 STG.E.U16 desc[UR12][R10.64+0x2], R27 ;  /* 0x0000021b0a006986 */ /* 0x000fe2000c10150c */
[----:B------:R-:W-:-:S04]  /*57e0*/  ISETP.GT.AND P6, PT, R15, 0x8, PT ;  /* 0x000000080f00780c */ /* 0x000fc80003fc4270 */
[----:B------:R-:W-:-:S13]  /*57f0*/  ISETP.GT.AND P6, PT, R16, 0x40, P6 ;  /* 0x000000401000780c */ /* 0x000fda00037c4270 */
[----:B0-----:R-:W-:Y:S02]  /*5800*/  @P6 IMAD.MOV.U32 R2, RZ, RZ, R8 ;  /* 0x000000ffff026224 */ /* 0x001fe400078e0008 */
[----:B------:R-:W-:-:S05]  /*5810*/  @P6 IMAD.MOV.U32 R3, RZ, RZ, R9 ;  /* 0x000000ffff036224 */ /* 0x000fca00078e0009 */
[----:B------:R0:W-:Y:S01]  /*5820*/  @P6 STG.E.U16 desc[UR12][R2.64+0x10], R28 ;  /* 0x0000101c02006986 */ /* 0x0001e2000c10150c */
[----:B------:R-:W-:-:S04]  /*5830*/  ISETP.GT.AND P6, PT, R15, 0x9, PT ;  /* 0x000000090f00780c */ /* 0x000fc80003fc4270 */
[----:B------:R-:W-:-:S13]  /*5840*/  ISETP.GT.AND P6, PT, R16, 0x40, P6 ;  /* 0x000000401000780c */ /* 0x000fda00037c4270 */
[----:B0-----:R-:W-:Y:S02]  /*5850*/  @P6 IMAD.MOV.U32 R2, RZ, RZ, R8 ;  /* 0x000000ffff026224 */ /* 0x001fe400078e0008 */
[----:B------:R-:W-:-:S05]  /*5860*/  @P6 IMAD.MOV.U32 R3, RZ, RZ, R9 ;  /* 0x000000ffff036224 */ /* 0x000fca00078e0009 */
[----:B------:R0:W-:Y:S01]  /*5870*/  @P6 STG.E.U16 desc[UR12][R2.64+0x12], R29 ;  /* 0x0000121d02006986 */ /* 0x0001e2000c10150c */
[----:B------:R-:W-:-:S04]  /*5880*/  ISETP.GT.AND P6, PT, R15, 0x8, PT ;  /* 0x000000080f00780c */ /* 0x000fc80003fc4270 */
[----:B------:R-:W-:-:S13]  /*5890*/  ISETP.GT.AND P6, PT, R16, 0x48, P6 ;  /* 0x000000481000780c */ /* 0x000fda00037c4270 */
        /* <DEDUP_REMOVED lines=66> */
[C---:B------:R-:W-:Y:S02]  /*5cc0*/  ISETP.GT.AND P6, PT, R16.reuse, 0x40, P5 ;  /* 0x000000401000780c */ /* 0x040fe40002fc4270 */
[----:B------:R-:W-:-:S11]  /*5cd0*/  ISETP.GT.AND P5, PT, R16, 0x48, P5 ;  /* 0x000000481000780c */ /* 0x000fd60002fa4270 */
        /* <DEDUP_REMOVED lines=9> */
[----:B------:R-:W-:Y:S01]  /*5d70*/  ISETP.GT.AND P4, PT, R16, 0x48, P4 ;  /* 0x000000481000780c */ /* 0x000fe20002784270 */
        /* <DEDUP_REMOVED lines=17> */
[----:B------:R0:W-:Y:S02]  /*5e90*/  @P0 STG.E.U16 desc[UR12][R2.64+0x62], R49 ;  /* 0x0000623102000986 */ /* 0x0001e4000c10150c */
        /* <DEDUP_REMOVED lines=8> */
[----:B------:R0:W-:Y:S04]  /*5f20*/  @P6 STG.E.U16 desc[UR12][R2.64+0x70], R52 ;  /* 0x0000703402006986 */ /* 0x0001e8000c10150c */
[----:B------:R1:W-:Y:S01]  /*5f30*/  @P5 STG.E.U16 desc[UR12][R8.64+0x72], R53 ;  /* 0x0000723508005986 */ /* 0x0003e2000c10150c */
[----:B0-----:R-:W-:Y:S02]  /*5f40*/  @P2 IMAD.MOV.U32 R2, RZ, RZ, R6 ;  /* 0x000000ffff022224 */ /* 0x001fe400078e0006 */
[----:B------:R-:W-:-:S05]  /*5f50*/  @P2 IMAD.MOV.U32 R3, RZ, RZ, R7 ;  /* 0x000000ffff032224 */ /* 0x000fca00078e0007 */
[----:B------:R1:W-:Y:S01]  /*5f60*/  @P2 STG.E.U16 desc[UR12][R2.64+0x70], R54 ;  /* 0x0000703602002986 */ /* 0x0003e2000c10150c */
[----:B------:R-:W-:Y:S05]  /*5f70*/  @!P1 EXIT ;  /* 0x000000000000994d */ /* 0x000fea0003800000 */
[----:B------:R-:W-:-:S05]  /*5f80*/  F2FP.BF16.F32.PACK_AB R0, RZ, R0 ;  /* 0x00000000ff00723e */ /* 0x000fca00000010ff */
[----:B------:R-:W-:Y:S01]  /*5f90*/  STG.E.U16 desc[UR12][R6.64+0x72], R0 ;  /* 0x0000720006007986 */ /* 0x000fe2000c10150c */
[----:B------:R-:W-:Y:S05]  /*5fa0*/  EXIT ;  /* 0x000000000000794d */ /* 0x000fea0003800000 */
.L_x_10:
[----:B------:R-:W-:-:S13]  /*5fb0*/  ISETP.NE.AND P0, PT, R6, RZ, PT ;  /* 0x000000ff0600720c */ /* 0x000fda0003f05270 */
[----:B------:R-:W-:Y:S05]  /*5fc0*/  @P0 EXIT ;  /* 0x000000000000094d */ /* 0x000fea0003800000 */
[----:B------:R-:W-:-:S13]  /*5fd0*/  ELECT P0, URZ, PT ;  /* 0x00000000003f782f */ /* 0x000fda0003800000 */
[----:B------:R-:W-:Y:S05]  /*5fe0*/  @!P0 BRA `(.L_x_145) ;  /* 0x0000000400c08947 */ /* 0x000fea0003800000 */
[----:B------:R-:W-:Y:S02]  /*5ff0*/  ISETP.GE.AND P0, PT, R3, 0x1, PT ;  /* 0x000000010300780c */ /* 0x000fe40003f06270 */
[----:B------:R-:W-:-:S04]  /*6000*/  SHF.R.S32.HI R7, RZ, 0x1f, R8 ;  /* 0x0000001fff077819 */ /* 0x000fc80000011408 */
[----:B------:R-:W-:-:S07]  /*6010*/  LEA.HI R7, R7, R8, RZ, 0x7 ;  /* 0x0000000807077211 */ /* 0x000fce00078f38ff */
[----:B------:R-:W-:Y:S05]  /*6020*/  @!P0 BRA `(.L_x_145) ;  /* 0x0000000400b08947 */ /* 0x000fea0003800000 */
[----:B------:R-:W0:Y:S01]  /*6030*/  S2R R4, SR_CTAID.X ;  /* 0x0000000000047919 */ /* 0x000e220000002500 */
[----:B------:R-:W-:Y:S01]  /*6040*/  LOP3.LUT R7, R7, 0xffffff80, RZ, 0xc0, !PT ;  /* 0xffffff8007077812 */ /* 0x000fe200078ec0ff */
[----:B------:R-:W-:Y:S01]  /*6050*/  ULDC UR4, c[0x0][0x384] ;  /* 0x0000e10000047ab9 */ /* 0x000fe20000000800 */
[----:B------:R-:W-:Y:S01]  /*6060*/  LOP3.LUT P0, RZ, R8, 0x1f, RZ, 0xc0, !PT ;  /* 0x0000001f08ff7812 */ /* 0x000fe2000780c0ff */
[----:B------:R-:W1:Y:S01]  /*6070*/  S2R R12, SR_CTAID.Y ;  /* 0x00000000000c7919 */ /* 0x000e620000002600 */
[----:B-----5:R-:W-:Y:S01]  /*6080*/  IMAD R0, R10, R11, RZ ;  /* 0x0000000b0a007224 */ /* 0x020fe200078e02ff */
[----:B------:R-:W-:Y:S01]  /*6090*/  ULDC UR5, c[0x0][0x388] ;  /* 0x0000e20000057ab9 */ /* 0x000fe20000000800 */
[----:B------:R-:W-:Y:S01]  /*60a0*/  IMAD.IADD R7, R8, 0x1, -R7 ;  /* 0x0000000108077824 */ /* 0x000fe200078e0a07 */
[----:B------:R-:W-:Y:S01]  /*60b0*/  LOP3.LUT R20, R2, 0x2, RZ, 0xfc, !PT ;  /* 0x0000000202147812 */ /* 0x000fe200078efcff */
[----:B------:R-:W-:Y:S01]  /*60c0*/  IMAD.MOV.U32 R6, RZ, RZ, RZ ;  /* 0x000000ffff067224 */ /* 0x000fe200078e00ff */
[----:B------:R-:W-:Y:S01]  /*60d0*/  CS2R R8, SRZ ;  /* 0x0000000000087805 */ /* 0x000fe2000001ff00 */
[----:B------:R-:W-:Y:S01]  /*60e0*/  IMAD.MOV.U32 R10, RZ, RZ, RZ ;  /* 0x000000ffff0a7224 */ /* 0x000fe200078e00ff */
[----:B------:R-:W-:Y:S01]  /*60f0*/  ISETP.NE.AND P1, PT, R7, RZ, PT ;  /* 0x000000ff0700720c */ /* 0x000fe20003f25270 */
[----:B------:R-:W-:Y:S01]  /*6100*/  IMAD R0, R5, R0, 0x1 ;  /* 0x0000000105007424 */ /* 0x000fe200078e0200 */
[----:B------:R-:W-:Y:S01]  /*6110*/  ISETP.NE.OR P0, PT, R7, RZ, !P0 ;  /* 0x000000ff0700720c */ /* 0x000fe20004705670 */
[----:B------:R-:W-:-:S02]  /*6120*/  IMAD.MOV.U32 R7, RZ, RZ, 0x1 ;  /* 0x00000001ff077424 */ /* 0x000fc400078e00ff */
[----:B0-----:R-:W-:-:S04]  /*6130*/  IMAD.SHL.U32 R18, R4, 0x80, RZ ;  /* 0x0000008004127824 */ /* 0x001fc800078e00ff */
[----:B------:R-:W-:-:S04]  /*6140*/  IMAD.HI.U32 R4, R18, UR4, RZ ;  /* 0x0000000412047c27 */ /* 0x000fc8000f8e00ff */
[----:B-1----:R-:W-:Y:S01]  /*6150*/  IMAD.SHL.U32 R19, R12, 0x40, RZ ;  /* 0x000000400c137824 */ /* 0x002fe200078e00ff */
[----:B------:R-:W-:-:S07]  /*6160*/  SHF.R.U32.HI R4, RZ, UR5, R4 ;  /* 0x00000005ff047c19 */ /* 0x000fce0008011604 */
.L_x_149:
[----:B------:R-:W0:Y:S01]  /*6170*/  S2R R12, SR_CgaCtaId ;  /* 0x00000000000c7919 */ /* 0x000e220000008800 */
[----:B------:R-:W-:-:S04]  /*6180*/  MOV R11, 0x400 ;  /* 0x00000400000b7802 */ /* 0x000fc80000000f00 */
[----:B0-----:R-:W-:Y:S02]  /*6190*/  LEA R21, R12, R11, 0x18 ;  /* 0x0000000b0c157211 */ /* 0x001fe400078ec0ff */
[----:B------:R-:W-:-:S03]  /*61a0*/  SHF.L.U32 R11, R7, 0x1f, RZ ;  /* 0x0000001f070b7819 */ /* 0x000fc600000006ff */
[----:B------:R-:W-:-:S07]  /*61b0*/  IMAD R12, R6, 0x8, R21 ;  /* 0x00000008060c7824 */ /* 0x000fce00078e0215 */
.L_x_146:
[----:B0-----:R0:W1:Y:S02]  /*61c0*/  SYNCS.PHASECHK.TRANS64.TRYWAIT P2, [R12+URZ+0x36048], R11 ;  /* 0x0360480b0c0075a7 */ /* 0x001064000804017f */
[----:B-1----:R-:W-:Y:S05]  /*61d0*/  @!P2 NANOSLEEP.SYNCS 0x989680 ;  /* 0x009896800000a95d */ /* 0x002fea0003900000 */
[----:B------:R-:W1:Y:S02]  /*61e0*/  @!P2 SYNCS.PHASECHK.TRANS64 P2, [R12+URZ+0x36048], R11 ;  /* 0x0360480b0c00a5a7 */ /* 0x000e64000804007f */
[----:B-1----:R-:W-:Y:S05]  /*61f0*/  @!P2 BRA `(.L_x_146) ;  /* 0xfffffffc00f0a947 */ /* 0x002fea000383ffff */
[----:B0-----:R-:W0:Y:S02]  /*6200*/  @!P1 LDC R11, c[0x0][0x500] ;  /* 0x00014000ff0b9b82 */ /* 0x001e240000000800 */
[----:B0-----:R0:W-:Y:S02]  /*6210*/  @!P1 SYNCS.ARRIVE.TRANS64 RZ, [R12+URZ+0x36000], R11 ;  /* 0x0360000b0cff99a7 */ /* 0x0011e4000800003f */
[----:B0-----:R-:W-:-:S04]  /*6220*/  PRMT R11, R20, 0x9910, RZ ;  /* 0x00009910140b7816 */ /* 0x001fc800000000ff */
[----:B------:R-:W-:-:S13]  /*6230*/  ISETP.NE.AND P2, PT, R11, 0x2, PT ;  /* 0x000000020b00780c */ /* 0x000fda0003f45270 */
[----:B------:R-:W-:Y:S05]  /*6240*/  @P2 BRA `(.L_x_147) ;  /* 0x0000000000042947 */ /* 0x000fea0003800000 */
[----:B------:R-:W-:Y:S01]  /*6250*/  BPT.TRAP 0x1 ;  /* 0x000000040000795c */ /* 0x000fe20000300000 */
.L_x_147:
[----:B------:R-:W-:Y:S05]  /*6260*/  @P0 BRA `(.L_x_148) ;  /* 0x0000000000040947 */ /* 0x000fea0003800000 */
[----:B------:R-:W-:Y:S01]  /*6270*/  BPT.TRAP 0x1 ;  /* 0x000000040000795c */ /* 0x000fe20000300000 */
.L_x_148:
[----:B------:R-:W0:Y:S01]  /*6280*/  LDC R13, c[0x0][0x380] ;  /* 0x0000e000ff0d7b82 */ /* 0x000e220000000800 */
[----:B------:R-:W-:Y:S01]  /*6290*/  R2UR UR4, R4 ;  /* 0x00000000040472ca */ /* 0x000fe200000e0000 */
[----:B------:R-:W-:Y:S01]  /*62a0*/  ULDC UR20, c[0x0][0x38c] ;  /* 0x0000e30000147ab9 */ /* 0x000fe20000000800 */
[----:B------:R-:W-:Y:S01]  /*62b0*/  R2UR UR5, R18 ;  /* 0x00000000120572ca */ /* 0x000fe200000e0000 */
[----:B------:R-:W-:Y:S01]  /*62c0*/  UISETP.NE.AND UP0, UPT, UR20, 0x1, UPT ;  /* 0x000000011400788c */ /* 0x000fe2000bf05270 */
[----:B------:R-:W-:Y:S01]  /*62d0*/  R2UR UR17, R12 ;  /* 0x000000000c1172ca */ /* 0x000fe200000e0000 */
[C---:B------:R-:W-:Y:S01]  /*62e0*/  VIADD R12, R10.reuse, 0x1 ;  /* 0x000000010a0c7836 */ /* 0x040fe20000000000 */
[----:B------:R-:W-:Y:S01]  /*62f0*/  R2UR UR18, R10 ;  /* 0x000000000a1272ca */ /* 0x000fe200000e0000 */
[----:B---3--:R-:W1:Y:S01]  /*6300*/  LDC.64 R14, c[0x0][0x3b8] ;  /* 0x0000ee00ff0e7b82 */ /* 0x008e620000000a00 */
[----:B------:R-:W-:Y:S01]  /*6310*/  R2UR UR9, R21 ;  /* 0x00000000150972ca */ /* 0x000fe200000e0000 */
[----:B------:R-:W-:Y:S01]  /*6320*/  VIADD R0, R0, 0xffffffff ;  /* 0xffffffff00007836 */ /* 0x000fe20000000000 */
[----:B------:R-:W-:Y:S01]  /*6330*/  R2UR UR16, R6 ;  /* 0x00000000061072ca */ /* 0x000fe200000e0000 */
[----:B------:R-:W-:Y:S01]  /*6340*/  ULDC.64 UR24, c[0x0][0x198] ;  /* 0x0000660000187ab9 */ /* 0x000fe20000000a00 */
[----:B------:R-:W-:Y:S01]  /*6350*/  R2UR UR12, R9 ;  /* 0x00000000090c72ca */ /* 0x000fe200000e0000 */
[----:B------:R-:W-:Y:S01]  /*6360*/  ULDC.64 UR14, c[0x0][0x3b0] ;  /* 0x0000ec00000e7ab9 */ /* 0x000fe20000000a00 */
[----:B------:R-:W-:Y:S01]  /*6370*/  @UP0 ULDC.64 UR10, c[0x0][0x390] ;  /* 0x0000e400000a0ab9 */ /* 0x000fe20000000a00 */
[----:B------:R-:W1:Y:S01]  /*6380*/  LDC.64 R16, c[0x0][0x3d8] ;  /* 0x0000f600ff107b82 */ /* 0x000e620000000a00 */
[----:B------:R-:W-:Y:S01]  /*6390*/  R2UR UR13, R8 ;  /* 0x00000000080d72ca */ /* 0x000fe200000e0000 */
[----:B------:R-:W-:Y:S01]  /*63a0*/  ULDC.64 UR22, c[0x0][0x3d0] ;  /* 0x0000f40000167ab9 */ /* 0x000fe20000000a00 */
[----:B------:R-:W-:Y:S01]  /*63b0*/  ISETP.GT.AND P5, PT, R0, 0x1, PT ;  /* 0x000000010000780c */ /* 0x000fe20003fa4270 */
[----:B------:R-:W-:-:S02]  /*63c0*/  USHF.L.U32 UR18, UR18, 0x6, URZ ;  /* 0x0000000612127899 */ /* 0x000fc4000800063f */
[----:B------:R-:W-:Y:S01]  /*63d0*/  UIADD3 UR17, UR17, 0x36000, URZ ;  /* 0x0003600011117890 */ /* 0x000fe2000fffe03f */
[----:B0-----:R-:W-:Y:S01]  /*63e0*/  ISETP.NE.AND P2, PT, R13, 0x1, PT ;  /* 0x000000010d00780c */ /* 0x001fe20003f45270 */
[----:B------:R-:W-:Y:S01]  /*63f0*/  ULEA UR16, UR16, UR9, 0xe ;  /* 0x0000000910107291 */ /* 0x000fe2000f8e703f */
[----:B------:R-:W-:Y:S01]  /*6400*/  UMOV UR26, 0x0 ;  /* 0x00000000001a7882 */ /* 0x000fe20000000000 */
[----:B------:R-:W-:-:S03]  /*6410*/  UMOV UR27, 0x10000000 ;  /* 0x10000000001b7882 */ /* 0x000fc60000000000 */
[----:B------:R-:W-:-:S07]  /*6420*/  UMOV UR9, UR17 ;  /* 0x0000001100097c82 */ /* 0x000fce0008000000 */
[----:B------:R-:W-:Y:S01]  /*6430*/  @P2 IMAD.U32 R11, RZ, RZ, UR4 ;  /* 0x00000004ff0b2e24 */ /* 0x000fe2000f8e00ff */
[----:B------:R-:W-:Y:S01]  /*6440*/  UIADD3 UR4, UP1, UR24, 0xf0, URZ ;  /* 0x000000f018047890 */ /* 0x000fe2000ff3e03f */
[----:B-1----:R-:W-:Y:S01]  /*6450*/  IMAD R10, R8, R15, R17 ;  /* 0x0000000f080a7224 */ /* 0x002fe200078e0211 */
[----:B------:R-:W-:Y:S02]  /*6460*/  UIADD3 UR24, UP2, UR24, 0x1f0, URZ ;  /* 0x000001f018187890 */ /* 0x000fe4000ff5e03f */
[----:B------:R-:W-:Y:S01]  /*6470*/  @P2 R2UR UR5, R11 ;  /* 0x000000000b0522ca */ /* 0x000fe200000e0000 */
[----:B------:R-:W-:Y:S01]  /*6480*/  IMAD R11, R6, 0x2000, R21 ;  /* 0x00002000060b7824 */ /* 0x000fe200078e0215 */
[----:B------:R-:W-:Y:S01]  /*6490*/  ISETP.NE.AND P2, PT, R12, R5, PT ;  /* 0x000000050c00720c */ /* 0x000fe20003f45270 */
[----:B------:R-:W-:-:S03]  /*64a0*/  VIADD R6, R6, 0x1 ;  /* 0x0000000106067836 */ /* 0x000fc60000000000 */
[----:B------:R-:W-:Y:S01]  /*64b0*/  R2UR UR8, R11 ;  /* 0x000000000b0872ca */ /* 0x000fe200000e0000 */
[----:B------:R-:W-:Y:S01]  /*64c0*/  IMAD R11, R9, R14, R16 ;  /* 0x0000000e090b7224 */ /* 0x000fe200078e0210 */
[C---:B------:R-:W-:Y:S01]  /*64d0*/  ISETP.NE.AND P4, PT, R6.reuse, 0x9, PT ;  /* 0x000000090600780c */ /* 0x040fe20003f85270 */
[----:B------:R-:W0:Y:S03]  /*64e0*/  LDC R14, c[0x0][0x3c8] ;  /* 0x0000f200ff0e7b82 */ /* 0x000e260000000800 */
[----:B------:R-:W-:Y:S01]  /*64f0*/  PRMT R10, R11, 0x40, R10 ;  /* 0x000000400b0a7816 */ /* 0x000fe2000000000a */
[----:B------:R-:W-:Y:S01]  /*6500*/  UIADD3 UR6, -UR5, URZ, URZ ;  /* 0x0000003f05067290 */ /* 0x000fe2000fffe13f */
[----:B------:R-:W-:Y:S01]  /*6510*/  VIADD R11, R9, 0x1 ;  /* 0x00000001090b7836 */ /* 0x000fe20000000000 */
[----:B------:R-:W-:Y:S01]  /*6520*/  UMOV UR21, UR5 ;  /* 0x0000000500157c82 */ /* 0x000fe20008000000 */
[----:B------:R-:W-:Y:S01]  /*6530*/  @P2 IMAD.MOV R11, RZ, RZ, R9 ;  /* 0x000000ffff0b2224 */ /* 0x000fe200078e0209 */
[----:B------:R-:W-:-:S02]  /*6540*/  SEL R6, R6, RZ, P4 ;  /* 0x000000ff06067207 */ /* 0x000fc40002000000 */
[----:B------:R-:W-:Y:S01]  /*6550*/  IMAD R13, R13, UR6, R18 ;  /* 0x000000060d0d7c24 */ /* 0x000fe2000f8e0212 */
[----:B------:R-:W-:Y:S01]  /*6560*/  UIMAD.WIDE.U32 UR6, UR5, UR10, URZ ;  /* 0x0000000a050672a5 */ /* 0x000fe2000f8e003f */
[----:B------:R-:W-:Y:S01]  /*6570*/  R2UR UR10, R19 ;  /* 0x00000000130a72ca */ /* 0x000fe200000e0000 */
[----:B------:R-:W-:Y:S02]  /*6580*/  UIADD3 UR8, UR8, 0x24000, URZ ;  /* 0x0002400008087890 */ /* 0x000fe4000fffe03f */
[----:B------:R-:W-:Y:S01]  /*6590*/  @UP0 USHF.R.U32.HI UR21, URZ, UR11, UR7 ;  /* 0x0000000b3f150299 */ /* 0x000fe20008011607 */
[----:B------:R-:W-:Y:S01]  /*65a0*/  R2UR UR19, R13 ;  /* 0x000000000d1372ca */ /* 0x000fe200000e0000 */
[----:B------:R-:W-:Y:S01]  /*65b0*/  VIADD R13, R8, 0x1 ;  /* 0x00000001080d7836 */ /* 0x000fe20000000000 */
[----:B------:R-:W-:Y:S01]  /*65c0*/  R2UR UR7, R10 ;  /* 0x000000000a0772ca */ /* 0x000fe200000e0000 */
[----:B------:R-:W-:Y:S01]  /*65d0*/  UIADD3 UR6, -UR21, URZ, URZ ;  /* 0x0000003f15067290 */ /* 0x000fe2000fffe13f */
[----:B------:R-:W-:Y:S01]  /*65e0*/  SEL R10, RZ, 0x1, P4 ;  /* 0x00000001ff0a7807 */ /* 0x000fe20002000000 */
[----:B------:R-:W-:-:S02]  /*65f0*/  UMOV UR11, UR18 ;  /* 0x00000012000b7c82 */ /* 0x000fc40008000000 */
[----:B------:R-:W-:Y:S01]  /*6600*/  UIMAD UR20, UR20, UR6, UR5 ;  /* 0x00000006141472a4 */ /* 0x000fe2000f8e0205 */
[----:B0-----:R-:W-:Y:S01]  /*6610*/  ISETP.NE.AND P3, PT, R11, R14, PT ;  /* 0x0000000e0b00720c */ /* 0x001fe20003f65270 */
[----:B------:R-:W-:Y:S01]  /*6620*/  UIADD3.X UR5, URZ, UR25, URZ, UP1, !UPT ;  /* 0x000000193f057290 */ /* 0x000fe20008ffe43f */
[----:B------:R-:W-:Y:S01]  /*6630*/  LOP3.LUT R7, R7, R10, RZ, 0x3c, !PT ;  /* 0x0000000a07077212 */ /* 0x000fe200078e3cff */
[----:B------:R-:W-:Y:S01]  /*6640*/  UIMAD UR20, UR20, UR15, UR23 ;  /* 0x0000000f141472a4 */ /* 0x000fe2000f8e0217 */
[----:B------:R-:W-:Y:S01]  /*6650*/  SEL R10, R12, RZ, P2 ;  /* 0x000000ff0c0a7207 */ /* 0x000fe20001000000 */
[----:B------:R-:W-:Y:S01]  /*6660*/  UIMAD UR19, UR19, UR14, UR22 ;  /* 0x0000000e131372a4 */ /* 0x000fe2000f8e0216 */
[----:B------:R-:W-:Y:S01]  /*6670*/  SEL R9, R11, RZ, P3 ;  /* 0x000000ff0b097207 */ /* 0x000fe20001800000 */
[----:B------:R-:W-:Y:S02]  /*6680*/  UPRMT UR6, UR7, 0x5410, URZ ;  /* 0x0000541007067896 */ /* 0x000fe4000800003f */
[----:B------:R-:W-:-:S04]  /*6690*/  UIADD3.X UR25, URZ, UR25, URZ, UP2, !UPT ;  /* 0x000000193f197290 */ /* 0x000fc800097fe43f */
[----:B------:R-:W-:-:S03]  /*66a0*/  @P3 IMAD.MOV R13, RZ, RZ, R8 ;  /* 0x000000ffff0d3224 */ /* 0x000fc600078e0208 */
[----:B------:R0:W-:Y:S01]  /*66b0*/  UTMALDG.4D.IM2COL [UR16], [UR4], UR6 ;  /* 0x00000010040073b4 */ /* 0x0001e20008058006 */
[----:B------:R-:W-:Y:S01]  /*66c0*/  IMAD.MOV.U32 R8, RZ, RZ, R13 ;  /* 0x000000ffff087224 */ /* 0x000fe200078e000d */
[----:B------:R0:W-:Y:S02]  /*66d0*/  UTMALDG.4D [UR8], [UR24], desc[UR26] ;  /* 0x00001a08180075b4 */ /* 0x0001e40008019000 */
[----:B0-----:R-:W-:Y:S05]  /*66e0*/  @P5 BRA `(.L_x_149) ;  /* 0xfffffff800a05947 */ /* 0x001fea000383ffff */
.L_x_145:
[----:B------:R-:W-:Y:S01]  /*66f0*/  ISETP.GE.U32.AND P2, PT, R3, 0x9, PT ;  /* 0x000000090300780c */ /* 0x000fe20003f46070 */
[----:B------:R-:W-:Y:S05]  /*6700*/  WARPSYNC.ALL ;  /* 0x0000000000007948 */ /* 0x000fea0003800000 */
[----:B------:R-:W-:-:S07]  /*6710*/  ELECT P1, URZ, PT ;  /* 0x00000000003f782f */ /* 0x000fce0003820000 */
[----:B------:R-:W-:-:S05]  /*6720*/  @P2 IMAD.WIDE.U32 R4, R3, 0x38e38e39, RZ ;  /* 0x38e38e3903042825 */ /* 0x000fca00078e00ff */
[----:B-----5:R-:W-:-:S04]  /*6730*/  @P2 SHF.R.U32.HI R0, RZ, 0x1, R5 ;  /* 0x00000001ff002819 */ /* 0x020fc80000011605 */
[----:B------:R-:W-:-:S04]  /*6740*/  @P2 LOP3.LUT R0, R0, 0x1, RZ, 0xc0, !PT ;  /* 0x0000000100002812 */ /* 0x000fc800078ec0ff */
[----:B------:R-:W-:Y:S01]  /*6750*/  @P2 ISETP.NE.U32.AND P0, PT, R0, 0x1, PT ;  /* 0x000000010000280c */ /* 0x000fe20003f05070 */
[----:B------:R-:W-:-:S12]  /*6760*/  @!P1 EXIT ;  /* 0x000000000000994d */ /* 0x000fd80003800000 */
[----:B------:R-:W-:Y:S01]  /*6770*/  LOP3.LUT R2, R2, 0x2, RZ, 0xfc, !PT ;  /* 0x0000000202027812 */ /* 0x000fe200078efcff */
[----:B------:R-:W-:Y:S01]  /*6780*/  IMAD.MOV.U32 R0, RZ, RZ, 0x1 ;  /* 0x00000001ff007424 */ /* 0x000fe200078e00ff */
[----:B------:R-:W-:Y:S02]  /*6790*/  @P2 ISETP.NE.U32.AND.EX P0, PT, RZ, RZ, PT, P0 ;  /* 0x000000ffff00220c */ /* 0x000fe40003f05100 */
[----:B------:R-:W-:Y:S02]  /*67a0*/  ISETP.NE.AND P1, PT, R2, 0x3, PT ;  /* 0x000000030200780c */ /* 0x000fe40003f25270 */
[----:B------:R-:W-:-:S11]  /*67b0*/  @P2 SEL R0, RZ, 0x1, !P0 ;  /* 0x00000001ff002807 */ /* 0x000fd60004000000 */
[----:B------:R-:W-:Y:S05]  /*67c0*/  @!P1 BRA `(.L_x_150) ;  /* 0x0000000000049947 */ /* 0x000fea0003800000 */
[----:B------:R-:W-:Y:S01]  /*67d0*/  BPT.TRAP 0x1 ;  /* 0x000000040000795c */ /* 0x000fe20000300000 */
.L_x_150:
[----:B------:R-:W0:Y:S01]  /*67e0*/  S2R R7, SR_CgaCtaId ;  /* 0x0000000000077919 */ /* 0x000e220000008800 */
[----:B------:R-:W-:Y:S01]  /*67f0*/  IMAD.WIDE.U32 R4, R3, 0x38e38e39, RZ ;  /* 0x38e38e3903047825 */ /* 0x000fe200078e00ff */
[----:B------:R-:W-:-:S04]  /*6800*/  MOV R2, 0x400 ;  /* 0x0000040000027802 */ /* 0x000fc80000000f00 */
[----:B------:R-:W-:Y:S02]  /*6810*/  SHF.R.U32.HI R4, RZ, 0x1, R5 ;  /* 0x00000001ff047819 */ /* 0x000fe40000011605 */
[----:B------:R-:W-:-:S03]  /*6820*/  SHF.L.U32 R5, R0, 0x1f, RZ ;  /* 0x0000001f00057819 */ /* 0x000fc600000006ff */
[----:B------:R-:W-:Y:S01]  /*6830*/  IMAD R3, R4, -0x9, R3 ;  /* 0xfffffff704037824 */ /* 0x000fe200078e0203 */
[----:B0-----:R-:W-:-:S05]  /*6840*/  LEA R2, R7, R2, 0x18 ;  /* 0x0000000207027211 */ /* 0x001fca00078ec0ff */
[----:B------:R-:W-:-:S04]  /*6850*/  VIADD R2, R2, 0x36048 ;  /* 0x0003604802027836 */ /* 0x000fc80000000000 */
[----:B------:R-:W-:-:S07]  /*6860*/  IMAD R4, R3, 0x8, R2 ;  /* 0x0000000803047824 */ /* 0x000fce00078e0202 */
.L_x_151:
[----:B0-----:R0:W1:Y:S02]  /*6870*/  SYNCS.PHASECHK.TRANS64.TRYWAIT P0, [R4+URZ], R5 ;  /* 0x00000005040075a7 */ /* 0x001064000800017f */
[----:B-1----:R-:W-:Y:S05]  /*6880*/  @!P0 NANOSLEEP.SYNCS 0x989680 ;  /* 0x009896800000895d */ /* 0x002fea0003900000 */
[----:B------:R-:W1:Y:S02]  /*6890*/  @!P0 SYNCS.PHASECHK.TRANS64 P0, [R4+URZ], R5 ;  /* 0x00000005040085a7 */ /* 0x000e64000800007f */
[----:B-1----:R-:W-:Y:S05]  /*68a0*/  @!P0 BRA `(.L_x_151) ;  /* 0xfffffffc00f08947 */ /* 0x002fea000383ffff */
[----:B------:R-:W-:-:S05]  /*68b0*/  VIADD R3, R3, 0x1 ;  /* 0x0000000103037836 */ /* 0x000fca0000000000 */
[----:B------:R-:W-:-:S04]  /*68c0*/  ISETP.NE.AND P0, PT, R3, 0x9, PT ;  /* 0x000000090300780c */ /* 0x000fc80003f05270 */
[----:B0-----:R-:W-:Y:S02]  /*68d0*/  SEL R5, RZ, 0x1, P0 ;  /* 0x00000001ff057807 */ /* 0x001fe40000000000 */
[----:B------:R-:W-:Y:S02]  /*68e0*/  SEL R3, R3, RZ, P0 ;  /* 0x000000ff03037207 */ /* 0x000fe40000000000 */
[----:B------:R-:W-:-:S03]  /*68f0*/  LOP3.LUT R7, R0, R5, RZ, 0x3c, !PT ;  /* 0x0000000500077212 */ /* 0x000fc600078e3cff */
[----:B------:R-:W-:Y:S01]  /*6900*/  IMAD R0, R3, 0x8, R2 ;  /* 0x0000000803007824 */ /* 0x000fe200078e0202 */
[----:B------:R-:W-:-:S07]  /*6910*/  SHF.L.U32 R5, R7, 0x1f, RZ ;  /* 0x0000001f07057819 */ /* 0x000fce00000006ff */
.L_x_152:
        /* <DEDUP_REMOVED lines=11> */
.L_x_153:
        /* <DEDUP_REMOVED lines=11> */
.L_x_154:
        /* <DEDUP_REMOVED lines=11> */
.L_x_155:
        /* <DEDUP_REMOVED lines=11> */
.L_x_156:
        /* <DEDUP_REMOVED lines=11> */
.L_x_157:
        /* <DEDUP_REMOVED lines=11> */
.L_x_158:
        /* <DEDUP_REMOVED lines=11> */
.L_x_159:
[----:B0-----:R0:W1:Y:S02]  /*6df0*/  SYNCS.PHASECHK.TRANS64.TRYWAIT P0, [R3+URZ], R0 ;  /* 0x00000000030075a7 */ /* 0x001064000800017f */
[----:B-1----:R-:W-:Y:S05]  /*6e00*/  @!P0 NANOSLEEP.SYNCS 0x989680 ;  /* 0x009896800000895d */ /* 0x002fea0003900000 */
[----:B------:R-:W1:Y:S02]  /*6e10*/  @!P0 SYNCS.PHASECHK.TRANS64 P0, [R3+URZ], R0 ;  /* 0x00000000030085a7 */ /* 0x000e64000800007f */
[----:B-1----:R-:W-:Y:S05]  /*6e20*/  @P0 EXIT ;  /* 0x000000000000094d */ /* 0x002fea0003800000 */
[----:B------:R-:W-:Y:S05]  /*6e30*/  BRA `(.L_x_159) ;  /* 0xfffffffc00ec7947 */ /* 0x000fea000383ffff */
.L_x_160:
[----:B------:R-:W-:-:S00]  /*6e40*/  BRA `(.L_x_160) ;  /* 0xfffffffc00fc7947 */ /* 0x000fc0000383ffff */
[----:B------:R-:W-:-:S00]  /*6e50*/  NOP ;  /* 0x0000000000007918 */ /* 0x000fc00000000000 */
        /* <DEDUP_REMOVED lines=10> */
.L_x_161:


//--------------------- .nv.shared._ZN7cutlass13device_kernelINS_4conv6kernel13ConvUniversalINS1_16ConvProblemShapeILNS1_8OperatorE1ELi2EEENS1_10collective14CollectiveConvINS1_46MainloopSm90TmaGmmaWarpSpecializedImplicitGemmILS5_1ELi9ELi2EN4cute5tupleIJNSA_1CILi1EEESD_SD_EEENS1_36KernelImplicitTmaWarpSpecializedSm90ELi1EEENSB_IJNSC_ILi128EEENSC_ILi64EEENSB_IJSI_EEEEEENS_10bfloat16_tESL_NSA_8TiledMMAINSA_8MMA_AtomIJNSA_4SM904GMMA27MMA_64x64x16_F32BF16BF16_SSILNSP_5MajorE0ELSR_1ELNSP_7ScaleInE1ELSS_1EEEEEENSA_6LayoutISE_NSB_IJNSC_ILi0EEESW_SW_EEEEENSB_IJNSA_10UnderscoreESZ_SZ_EEEEENS7_6detail26Sm90ImplicitGemmTileTraitsINSA_20SM90_TMA_LOAD_IM2COLENSA_14ComposedLayoutINSA_7SwizzleILi3ELi4ELi3EEENSA_18smem_ptr_flag_bitsILi16EEENSV_INSB_IJNSB_IJNSC_ILi8EEENSC_ILi16EEEEEENSB_IJSI_SD_EEENSB_IJSD_NSC_ILi9EEEEEEEEENSB_IJNSB_IJSI_NSC_ILi512EEEEEENSB_IJSD_SW_EEENSB_IJSW_NSC_ILi8192EEEEEEEEEEEEEvEENS13_INSA_13SM90_TMA_LOADENS15_IS17_S19_NSV_INSB_IJS1D_NSB_IJS1A_S1A_EEES1F_EEENSB_IJS1J_S1I_NSB_IJSW_NSC_ILi4096EEEEEEEEEEEEEvEEEENS_8epilogue10collective6detail29Sm90TmaWarpSpecializedAdapterINS21_15DefaultEpilogueISL_NSB_IJNSB_IJlllEEESD_SW_EEES26_NS20_6thread17LinearCombinationISL_Li1EffLNS27_9ScaleType4KindE0ELNS_15FloatRoundStyleE2ESL_EENS_4gemm15EpilogueDefaultEEEEEvvEEEEvNT_6ParamsE --------------------------
	.section	.nv.shared._ZN7cutlass13device_kernelINS_4conv6kernel13ConvUniversalINS1_16ConvProblemShapeILNS1_8OperatorE1ELi2EEENS1_10collective14CollectiveConvINS1_46MainloopSm90TmaGmmaWarpSpecializedImplicitGemmILS5_1ELi9ELi2EN4cute5tupleIJNSA_1CILi1EEESD_SD_EEENS1_36KernelImplicitTmaWarpSpecializedSm90ELi1EEENSB_IJNSC_ILi128EEENSC_ILi64EEENSB_IJSI_EEEEEENS_10bfloat16_tESL_NSA_8TiledMMAINSA_8MMA_AtomIJNSA_4SM904GMMA27MMA_64x64x16_F32BF16BF16_SSILNSP_5MajorE0ELSR_1ELNSP_7ScaleInE1ELSS_1EEEEEENSA_6LayoutISE_NSB_IJNSC_ILi0EEESW_SW_EEEEENSB_IJNSA_10UnderscoreESZ_SZ_EEEEENS7_6detail26Sm90ImplicitGemmTileTraitsINSA_20SM90_TMA_LOAD_IM2COLENSA_14ComposedLayoutINSA_7SwizzleILi3ELi4ELi3EEENSA_18smem_ptr_flag_bitsILi16EEENSV_INSB_IJNSB_IJNSC_ILi8EEENSC_ILi16EEEEEENSB_IJSI_SD_EEENSB_IJSD_NSC_ILi9EEEEEEEEENSB_IJNSB_IJSI_NSC_ILi512EEEEEENSB_IJSD_SW_EEENSB_IJSW_NSC_ILi8192EEEEEEEEEEEEEvEENS13_INSA_13SM90_TMA_LOADENS15_IS17_S19_NSV_INSB_IJS1D_NSB_IJS1A_S1A_EEES1F_EEENSB_IJS1J_S1I_NSB_IJSW_NSC_ILi4096EEEEEEEEEEEEEvEEEENS_8epilogue10collective6detail29Sm90TmaWarpSpecializedAdapterINS21_15DefaultEpilogueISL_NSB_IJNSB_IJlllEEESD_SW_EEES26_NS20_6thread17LinearCombinationISL_Li1EffLNS27_9ScaleType4KindE0ELNS_15FloatRoundStyleE2ESL_EENS_4gemm15EpilogueDefaultEEEEEvvEEEEvNT_6ParamsE,"aw",@nobits
	.sectionflags	@""
	.align	16
	.zero		1024


//--------------------- .nv.shared.reserved.0     --------------------------
	.section	.nv.shared.reserved.0,"aw",@nobits
	.weak		__nv_reservedSMEM_offset_0_alias
	.size		__nv_reservedSMEM_offset_0_alias, 0, 0
	.other		__nv_reservedSMEM_offset_0_alias,@"STO_CUDA_RESERVED_SHARED STV_DEFAULT"
__nv_reservedSMEM_offset_0_alias:
	.zero		0


//--------------------- .nv.global                --------------------------
	.section	.nv.global,"aw",@nobits
.nv.global:
	.type		_ZN39_INTERNAL_359a176e_4_k_cu_c76c2cc5_27894cute1_E,@object
	.size		_ZN39_INTERNAL_359a176e_4_k_cu_c76c2cc5_27894cute1_E,(_ZN39_INTERNAL_359a176e_4_k_cu_c76c2cc5_27894cuda3std3__45__cpo6cbeginE - _ZN39_INTERNAL_359a176e_4_k_cu_c76c2cc5_27894cute1_E)
_ZN39_INTERNAL_359a176e_4_k_cu_c76c2cc5_27894cute1_E:
	.zero		1
	.type		_ZN39_INTERNAL_359a176e_4_k_cu_c76c2cc5_27894cuda3std3__45__cpo6cbeginE,@object
	.size		_ZN39_INTERNAL_359a176e_4_k_cu_c76c2cc5_27894cuda3std3__45__cpo6cbeginE,(_ZN39_INTERNAL_359a176e_4_k_cu_c76c2cc5_27894cuda3std3__48in_placeE - _ZN39_INTERNAL_359a176e_4_k_cu_c76c2cc5_27894cuda3std3__45__cpo6cbeginE)
_ZN39_INTERNAL_359a176e_4_k_cu_c76c2cc5_27894cuda3std3__45__cpo6cbeginE:
	.zero		1
	.type		_ZN39_INTERNAL_359a176e_4_k_cu_c76c2cc5_27894cuda3std3__48in_placeE,@object
	.size		_ZN39_INTERNAL_359a176e_4_k_cu_c76c2cc5_27894cuda3std3__48in_placeE,(_ZN39_INTERNAL_359a176e_4_k_cu_c76c2cc5_27894cuda3std6ranges3__45__cpo9iter_moveE - _ZN39_INTERNAL_359a176e_4_k_cu_c76c2cc5_27894cuda3std3__48in_placeE)
_ZN39_INTERNAL_359a176e_4_k_cu_c76c2cc5_27894cuda3std3__48in_placeE:
	.zero		1
	.type		_ZN39_INTERNAL_359a176e_4_k_cu_c76c2cc5_27894cuda3std6ranges3__45__cpo9iter_moveE,@object
	.size		_ZN39_INTERNAL_359a176e_4_k_cu_c76c2cc5_27894cuda3std6ranges3__45__cpo9iter_moveE,(_ZN39_INTERNAL_359a176e_4_k_cu_c76c2cc5_27894cuda3std3__45__cpo5beginE - _ZN39_INTERNAL_359a176e_4_k_cu_c76c2cc5_27894cuda3std6ranges3__45__cpo9iter_moveE)
_ZN39_INTERNAL_359a176e_4_k_cu_c76c2cc5_27894cuda3std6ranges3__45__cpo9iter_moveE:
	.zero		1
	.type		_ZN39_INTERNAL_359a176e_4_k_cu_c76c2cc5_27894cuda3std3__45__cpo5beginE,@object
	.size		_ZN39_INTERNAL_359a176e_4_k_cu_c76c2cc5_27894cuda3std3__45__cpo5beginE,(_ZN39_INTERNAL_359a176e_4_k_cu_c76c2cc5_27894cuda3std3__441_GLOBAL__N__359a176e_4_k_cu_c76c2cc5_27896ignoreE - _ZN39_INTERNAL_359a176e_4_k_cu_c76c2cc5_27894cuda3std3__45__cpo5beginE)
_ZN39_INTERNAL_359a176e_4_k_cu_c76c2cc5_27894cuda3std3__45__cpo5beginE:
	.zero		1
	.type		_ZN39_INTERNAL_359a176e_4_k_cu_c76c2cc5_27894cuda3std3__441_GLOBAL__N__359a176e_4_k_cu_c76c2cc5_27896ignoreE,@object
	.size		_ZN39_INTERNAL_359a176e_4_k_cu_c76c2cc5_27894cuda3std3__441_GLOBAL__N__359a176e_4_k_cu_c76c2cc5_27896ignoreE,(_ZN39_INTERNAL_359a176e_4_k_cu_c76c2cc5_27894cute7productE - _ZN39_INTERNAL_359a176e_4_k_cu_c76c2cc5_27894cuda3std3__441_GLOBAL__N__359a176e_4_k_cu_c76c2cc5_27896ignoreE)
_ZN39_INTERNAL_359a176e_4_k_cu_c76c2cc5_27894cuda3std3__441_GLOBAL__N__359a176e_4_k_cu_c76c2cc5_27896ignoreE:
	.zero		1
	.type		_ZN39_INTERNAL_359a176e_4_k_cu_c76c2cc5_27894cute7productE,@object
	.size		_ZN39_INTERNAL_359a176e_4_k_cu_c76c2cc5_27894cute7productE,(_ZN39_INTERNAL_359a176e_4_k_cu_c76c2cc5_27894cuda3std3__45__cpo3endE - _ZN39_INTERNAL_359a176e_4_k_cu_c76c2cc5_27894cute7productE)
_ZN39_INTERNAL_359a176e_4_k_cu_c76c2cc5_27894cute7productE:
	.zero		1
	.type		_ZN39_INTERNAL_359a176e_4_k_cu_c76c2cc5_27894cuda3std3__45__cpo3endE,@object
	.size		_ZN39_INTERNAL_359a176e_4_k_cu_c76c2cc5_27894cuda3std3__45__cpo3endE,(_ZN39_INTERNAL_359a176e_4_k_cu_c76c2cc5_27894cuda3std3__419piecewise_constructE - _ZN39_INTERNAL_359a176e_4_k_cu_c76c2cc5_27894cuda3std3__45__cpo3endE)
_ZN39_INTERNAL_359a176e_4_k_cu_c76c2cc5_27894cuda3std3__45__cpo3endE:
	.zero		1
	.type		_ZN39_INTERNAL_359a176e_4_k_cu_c76c2cc5_27894cuda3std3__419piecewise_constructE,@object
	.size		_ZN39_INTERNAL_359a176e_4_k_cu_c76c2cc5_27894cuda3std3__419piecewise_constructE,(_ZN39_INTERNAL_359a176e_4_k_cu_c76c2cc5_27894cuda3std3__45__cpo4cendE - _ZN39_INTERNAL_359a176e_4_k_cu_c76c2cc5_27894cuda3std3__419piecewise_constructE)
_ZN39_INTERNAL_359a176e_4_k_cu_c76c2cc5_27894cuda3std3__419piecewise_constructE:
	.zero		1
	.type		_ZN39_INTERNAL_359a176e_4_k_cu_c76c2cc5_27894cuda3std3__45__cpo4cendE,@object
	.size		_ZN39_INTERNAL_359a176e_4_k_cu_c76c2cc5_27894cuda3std3__45__cpo4cendE,(_ZN39_INTERNAL_359a176e_4_k_cu_c76c2cc5_27894cuda3std6ranges3__45__cpo4swapE - _ZN39_INTERNAL_359a176e_4_k_cu_c76c2cc5_27894cuda3std3__45__cpo4cendE)
_ZN39_INTERNAL_359a176e_4_k_cu_c76c2cc5_27894cuda3std3__45__cpo4cendE:
	.zero		1
	.type		_ZN39_INTERNAL_359a176e_4_k_cu_c76c2cc5_27894cuda3std6ranges3__45__cpo4swapE,@object
	.size		_ZN39_INTERNAL_359a176e_4_k_cu_c76c2cc5_27894cuda3std6ranges3__45__cpo4swapE,(.L_7 - _ZN39_INTERNAL_359a176e_4_k_cu_c76c2cc5_27894cuda3std6ranges3__45__cpo4swapE)
_ZN39_INTERNAL_359a176e_4_k_cu_c76c2cc5_27894cuda3std6ranges3__45__cpo4swapE:
	.zero		1
.L_7:


//--------------------- .nv.constant0._ZN7cutlass13device_kernelINS_4conv6kernel13ConvUniversalINS1_16ConvProblemShapeILNS1_8OperatorE1ELi2EEENS1_10collective14CollectiveConvINS1_46MainloopSm90TmaGmmaWarpSpecializedImplicitGemmILS5_1ELi9ELi2EN4cute5tupleIJNSA_1CILi1EEESD_SD_EEENS1_36KernelImplicitTmaWarpSpecializedSm90ELi1EEENSB_IJNSC_ILi128EEENSC_ILi64EEENSB_IJSI_EEEEEENS_10bfloat16_tESL_NSA_8TiledMMAINSA_8MMA_AtomIJNSA_4SM904GMMA27MMA_64x64x16_F32BF16BF16_SSILNSP_5MajorE0ELSR_1ELNSP_7ScaleInE1ELSS_1EEEEEENSA_6LayoutISE_NSB_IJNSC_ILi0EEESW_SW_EEEEENSB_IJNSA_10UnderscoreESZ_SZ_EEEEENS7_6detail26Sm90ImplicitGemmTileTraitsINSA_20SM90_TMA_LOAD_IM2COLENSA_14ComposedLayoutINSA_7SwizzleILi3ELi4ELi3EEENSA_18smem_ptr_flag_bitsILi16EEENSV_INSB_IJNSB_IJNSC_ILi8EEENSC_ILi16EEEEEENSB_IJSI_SD_EEENSB_IJSD_NSC_ILi9EEEEEEEEENSB_IJNSB_IJSI_NSC_ILi512EEEEEENSB_IJSD_SW_EEENSB_IJSW_NSC_ILi8192EEEEEEEEEEEEEvEENS13_INSA_13SM90_TMA_LOADENS15_IS17_S19_NSV_INSB_IJS1D_NSB_IJS1A_S1A_EEES1F_EEENSB_IJS1J_S1I_NSB_IJSW_NSC_ILi4096EEEEEEEEEEEEEvEEEENS_8epilogue10collective6detail29Sm90TmaWarpSpecializedAdapterINS21_15DefaultEpilogueISL_NSB_IJNSB_IJlllEEESD_SW_EEES26_NS20_6thread17LinearCombinationISL_Li1EffLNS27_9ScaleType4KindE0ELNS_15FloatRoundStyleE2ESL_EENS_4gemm15EpilogueDefaultEEEEEvvEEEEvNT_6ParamsE --------------------------
	.section	.nv.constant0._ZN7cutlass13device_kernelINS_4conv6kernel13ConvUniversalINS1_16ConvProblemShapeILNS1_8OperatorE1ELi2EEENS1_10collective14CollectiveConvINS1_46MainloopSm90TmaGmmaWarpSpecializedImplicitGemmILS5_1ELi9ELi2EN4cute5tupleIJNSA_1CILi1EEESD_SD_EEENS1_36KernelImplicitTmaWarpSpecializedSm90ELi1EEENSB_IJNSC_ILi128EEENSC_ILi64EEENSB_IJSI_EEEEEENS_10bfloat16_tESL_NSA_8TiledMMAINSA_8MMA_AtomIJNSA_4SM904GMMA27MMA_64x64x16_F32BF16BF16_SSILNSP_5MajorE0ELSR_1ELNSP_7ScaleInE1ELSS_1EEEEEENSA_6LayoutISE_NSB_IJNSC_ILi0EEESW_SW_EEEEENSB_IJNSA_10UnderscoreESZ_SZ_EEEEENS7_6detail26Sm90ImplicitGemmTileTraitsINSA_20SM90_TMA_LOAD_IM2COLENSA_14ComposedLayoutINSA_7SwizzleILi3ELi4ELi3EEENSA_18smem_ptr_flag_bitsILi16EEENSV_INSB_IJNSB_IJNSC_ILi8EEENSC_ILi16EEEEEENSB_IJSI_SD_EEENSB_IJSD_NSC_ILi9EEEEEEEEENSB_IJNSB_IJSI_NSC_ILi512EEEEEENSB_IJSD_SW_EEENSB_IJSW_NSC_ILi8192EEEEEEEEEEEEEvEENS13_INSA_13SM90_TMA_LOADENS15_IS17_S19_NSV_INSB_IJS1D_NSB_IJS1A_S1A_EEES1F_EEENSB_IJS1J_S1I_NSB_IJSW_NSC_ILi4096EEEEEEEEEEEEEvEEEENS_8epilogue10collective6detail29Sm90TmaWarpSpecializedAdapterINS21_15DefaultEpilogueISL_NSB_IJNSB_IJlllEEESD_SW_EEES26_NS20_6thread17LinearCombinationISL_Li1EffLNS27_9ScaleType4KindE0ELNS_15FloatRoundStyleE2ESL_EENS_4gemm15EpilogueDefaultEEEEEvvEEEEvNT_6ParamsE,"a",@progbits
	.sectionflags	@""
	.align	4
.nv.constant0._ZN7cutlass13device_kernelINS_4conv6kernel13ConvUniversalINS1_16ConvProblemShapeILNS1_8OperatorE1ELi2EEENS1_10collective14CollectiveConvINS1_46MainloopSm90TmaGmmaWarpSpecializedImplicitGemmILS5_1ELi9ELi2EN4cute5tupleIJNSA_1CILi1EEESD_SD_EEENS1_36KernelImplicitTmaWarpSpecializedSm90ELi1EEENSB_IJNSC_ILi128EEENSC_ILi64EEENSB_IJSI_EEEEEENS_10bfloat16_tESL_NSA_8TiledMMAINSA_8MMA_AtomIJNSA_4SM904GMMA27MMA_64x64x16_F32BF16BF16_SSILNSP_5MajorE0ELSR_1ELNSP_7ScaleInE1ELSS_1EEEEEENSA_6LayoutISE_NSB_IJNSC_ILi0EEESW_SW_EEEEENSB_IJNSA_10UnderscoreESZ_SZ_EEEEENS7_6detail26Sm90ImplicitGemmTileTraitsINSA_20SM90_TMA_LOAD_IM2COLENSA_14ComposedLayoutINSA_7SwizzleILi3ELi4ELi3EEENSA_18smem_ptr_flag_bitsILi16EEENSV_INSB_IJNSB_IJNSC_ILi8EEENSC_ILi16EEEEEENSB_IJSI_SD_EEENSB_IJSD_NSC_ILi9EEEEEEEEENSB_IJNSB_IJSI_NSC_ILi512EEEEEENSB_IJSD_SW_EEENSB_IJSW_NSC_ILi8192EEEEEEEEEEEEEvEENS13_INSA_13SM90_TMA_LOADENS15_IS17_S19_NSV_INSB_IJS1D_NSB_IJS1A_S1A_EEES1F_EEENSB_IJS1J_S1I_NSB_IJSW_NSC_ILi4096EEEEEEEEEEEEEvEEEENS_8epilogue10collective6detail29Sm90TmaWarpSpecializedAdapterINS21_15DefaultEpilogueISL_NSB_IJNSB_IJlllEEESD_SW_EEES26_NS20_6thread17LinearCombinationISL_Li1EffLNS27_9ScaleType4KindE0ELNS_15FloatRoundStyleE2ESL_EENS_4gemm15EpilogueDefaultEEEEEvvEEEEvNT_6ParamsE:
	.zero		1536


//--------------------- SYMBOLS --------------------------

	.type		.nv.reservedSmem.offset0,@object
	.size		.nv.reservedSmem.offset0,0x4
